//
// Generated by NVIDIA NVVM Compiler
//
// Compiler Build ID: CL-36424714
// Cuda compilation tools, release 13.0, V13.0.88
// Based on NVVM 20.0.0
//

.version 9.0
.target sm_100
.address_size 64

	// .globl	_Z11bmax_kernelPKfPfi
// _ZZ20mm_transposed_kernelILi16EEvPKfS1_PfiiifE3s_A has been demoted
// _ZZ20mm_transposed_kernelILi16EEvPKfS1_PfiiifE3s_B has been demoted
// _ZZ9mm_kernelILi16EEvPKfS1_PfiiifE3s_A has been demoted
// _ZZ9mm_kernelILi16EEvPKfS1_PfiiifE3s_B has been demoted
.extern .shared .align 16 .b8 s_bmax[];
.extern .shared .align 16 .b8 s_max[];
.extern .shared .align 16 .b8 s_bsum[];
.extern .shared .align 16 .b8 s_sum[];

.visible .entry _Z11bmax_kernelPKfPfi(
	.param .u64 .ptr .align 1 _Z11bmax_kernelPKfPfi_param_0,
	.param .u64 .ptr .align 1 _Z11bmax_kernelPKfPfi_param_1,
	.param .u32 _Z11bmax_kernelPKfPfi_param_2
)
{
	.reg .pred 	%p<6>;
	.reg .b32 	%r<18>;
	.reg .b32 	%f<9>;
	.reg .b64 	%rd<9>;

	ld.param.u64 	%rd1, [_Z11bmax_kernelPKfPfi_param_0];
	ld.param.u64 	%rd2, [_Z11bmax_kernelPKfPfi_param_1];
	ld.param.u32 	%r9, [_Z11bmax_kernelPKfPfi_param_2];
	mov.u32 	%r1, %ctaid.x;
	mov.u32 	%r17, %ntid.x;
	mov.u32 	%r3, %tid.x;
	mad.lo.s32 	%r4, %r1, %r17, %r3;
	mov.u32 	%r5, %ctaid.y;
	setp.ge.s32 	%p1, %r4, %r9;
	mov.f32 	%f8, 0fFF800000;
	@%p1 bra 	$L__BB0_2;
	cvta.to.global.u64 	%rd3, %rd1;
	mad.lo.s32 	%r10, %r9, %r5, %r4;
	mul.wide.s32 	%rd4, %r10, 4;
	add.s64 	%rd5, %rd3, %rd4;
	ld.global.f32 	%f8, [%rd5];
$L__BB0_2:
	shl.b32 	%r11, %r3, 2;
	mov.u32 	%r12, s_bmax;
	add.s32 	%r6, %r12, %r11;
	st.shared.f32 	[%r6], %f8;
	bar.sync 	0;
	setp.lt.u32 	%p2, %r17, 2;
	@%p2 bra 	$L__BB0_6;
$L__BB0_3:
	shr.u32 	%r8, %r17, 1;
	setp.ge.u32 	%p3, %r3, %r8;
	@%p3 bra 	$L__BB0_5;
	ld.shared.f32 	%f4, [%r6];
	shl.b32 	%r13, %r8, 2;
	add.s32 	%r14, %r6, %r13;
	ld.shared.f32 	%f5, [%r14];
	max.f32 	%f6, %f4, %f5;
	st.shared.f32 	[%r6], %f6;
$L__BB0_5:
	bar.sync 	0;
	setp.gt.u32 	%p4, %r17, 3;
	mov.u32 	%r17, %r8;
	@%p4 bra 	$L__BB0_3;
$L__BB0_6:
	setp.ne.s32 	%p5, %r3, 0;
	@%p5 bra 	$L__BB0_8;
	ld.shared.f32 	%f7, [s_bmax];
	mov.u32 	%r15, %nctaid.x;
	mad.lo.s32 	%r16, %r5, %r15, %r1;
	cvta.to.global.u64 	%rd6, %rd2;
	mul.wide.u32 	%rd7, %r16, 4;
	add.s64 	%rd8, %rd6, %rd7;
	st.global.f32 	[%rd8], %f7;
$L__BB0_8:
	ret;

}
	// .globl	_Z10max_kernelPKfPfi
.visible .entry _Z10max_kernelPKfPfi(
	.param .u64 .ptr .align 1 _Z10max_kernelPKfPfi_param_0,
	.param .u64 .ptr .align 1 _Z10max_kernelPKfPfi_param_1,
	.param .u32 _Z10max_kernelPKfPfi_param_2
)
{
	.reg .pred 	%p<7>;
	.reg .b32 	%r<19>;
	.reg .b32 	%f<13>;
	.reg .b64 	%rd<9>;

	ld.param.u64 	%rd2, [_Z10max_kernelPKfPfi_param_0];
	ld.param.u64 	%rd3, [_Z10max_kernelPKfPfi_param_1];
	ld.param.u32 	%r11, [_Z10max_kernelPKfPfi_param_2];
	mov.u32 	%r1, %ctaid.x;
	mov.u32 	%r2, %tid.x;
	setp.ge.s32 	%p1, %r2, %r11;
	mov.f32 	%f12, 0fFF800000;
	@%p1 bra 	$L__BB1_3;
	mul.lo.s32 	%r3, %r11, %r1;
	mov.u32 	%r4, %ntid.x;
	cvta.to.global.u64 	%rd1, %rd2;
	mov.f32 	%f12, 0fFF800000;
	mov.u32 	%r17, %r2;
$L__BB1_2:
	add.s32 	%r12, %r17, %r3;
	mul.wide.s32 	%rd4, %r12, 4;
	add.s64 	%rd5, %rd1, %rd4;
	ld.global.f32 	%f6, [%rd5];
	max.f32 	%f12, %f12, %f6;
	add.s32 	%r17, %r17, %r4;
	setp.lt.s32 	%p2, %r17, %r11;
	@%p2 bra 	$L__BB1_2;
$L__BB1_3:
	shl.b32 	%r13, %r2, 2;
	mov.u32 	%r14, s_max;
	add.s32 	%r7, %r14, %r13;
	st.shared.f32 	[%r7], %f12;
	bar.sync 	0;
	mov.u32 	%r18, %ntid.x;
	setp.lt.u32 	%p3, %r18, 2;
	@%p3 bra 	$L__BB1_7;
$L__BB1_4:
	shr.u32 	%r10, %r18, 1;
	setp.ge.u32 	%p4, %r2, %r10;
	@%p4 bra 	$L__BB1_6;
	ld.shared.f32 	%f7, [%r7];
	shl.b32 	%r15, %r10, 2;
	add.s32 	%r16, %r7, %r15;
	ld.shared.f32 	%f8, [%r16];
	max.f32 	%f9, %f7, %f8;
	st.shared.f32 	[%r7], %f9;
$L__BB1_6:
	bar.sync 	0;
	setp.gt.u32 	%p5, %r18, 3;
	mov.u32 	%r18, %r10;
	@%p5 bra 	$L__BB1_4;
$L__BB1_7:
	setp.ne.s32 	%p6, %r2, 0;
	@%p6 bra 	$L__BB1_9;
	ld.shared.f32 	%f10, [s_max];
	cvta.to.global.u64 	%rd6, %rd3;
	mul.wide.u32 	%rd7, %r1, 4;
	add.s64 	%rd8, %rd6, %rd7;
	st.global.f32 	[%rd8], %f10;
$L__BB1_9:
	ret;

}
	// .globl	_Z11bsum_kernelPKfPfS0_i
.visible .entry _Z11bsum_kernelPKfPfS0_i(
	.param .u64 .ptr .align 1 _Z11bsum_kernelPKfPfS0_i_param_0,
	.param .u64 .ptr .align 1 _Z11bsum_kernelPKfPfS0_i_param_1,
	.param .u64 .ptr .align 1 _Z11bsum_kernelPKfPfS0_i_param_2,
	.param .u32 _Z11bsum_kernelPKfPfS0_i_param_3
)
{
	.reg .pred 	%p<6>;
	.reg .b32 	%r<20>;
	.reg .b32 	%f<23>;
	.reg .b64 	%rd<13>;

	ld.param.u64 	%rd1, [_Z11bsum_kernelPKfPfS0_i_param_0];
	ld.param.u64 	%rd2, [_Z11bsum_kernelPKfPfS0_i_param_1];
	ld.param.u64 	%rd3, [_Z11bsum_kernelPKfPfS0_i_param_2];
	ld.param.u32 	%r9, [_Z11bsum_kernelPKfPfS0_i_param_3];
	mov.u32 	%r1, %ctaid.x;
	mov.u32 	%r19, %ntid.x;
	mov.u32 	%r3, %tid.x;
	mad.lo.s32 	%r4, %r1, %r19, %r3;
	mov.u32 	%r5, %ctaid.y;
	setp.ge.s32 	%p1, %r4, %r9;
	mov.f32 	%f22, 0f00000000;
	@%p1 bra 	$L__BB2_2;
	cvta.to.global.u64 	%rd4, %rd1;
	cvta.to.global.u64 	%rd5, %rd3;
	mad.lo.s32 	%r10, %r9, %r5, %r4;
	mul.wide.s32 	%rd6, %r10, 4;
	add.s64 	%rd7, %rd4, %rd6;
	ld.global.f32 	%f4, [%rd7];
	mul.wide.u32 	%rd8, %r5, 4;
	add.s64 	%rd9, %rd5, %rd8;
	ld.global.f32 	%f5, [%rd9];
	sub.f32 	%f6, %f4, %f5;
	fma.rn.f32 	%f7, %f6, 0f3BBB989D, 0f3F000000;
	cvt.sat.f32.f32 	%f8, %f7;
	mov.f32 	%f9, 0f4B400001;
	mov.f32 	%f10, 0f437C0000;
	fma.rm.f32 	%f11, %f8, %f10, %f9;
	add.f32 	%f12, %f11, 0fCB40007F;
	neg.f32 	%f13, %f12;
	fma.rn.f32 	%f14, %f6, 0f3FB8AA3B, %f13;
	fma.rn.f32 	%f15, %f6, 0f32A57060, %f14;
	mov.b32 	%r11, %f11;
	shl.b32 	%r12, %r11, 23;
	mov.b32 	%f16, %r12;
	ex2.approx.ftz.f32 	%f17, %f15;
	mul.f32 	%f22, %f17, %f16;
$L__BB2_2:
	shl.b32 	%r13, %r3, 2;
	mov.u32 	%r14, s_bsum;
	add.s32 	%r6, %r14, %r13;
	st.shared.f32 	[%r6], %f22;
	bar.sync 	0;
	setp.lt.u32 	%p2, %r19, 2;
	@%p2 bra 	$L__BB2_6;
$L__BB2_3:
	shr.u32 	%r8, %r19, 1;
	setp.ge.u32 	%p3, %r3, %r8;
	@%p3 bra 	$L__BB2_5;
	shl.b32 	%r15, %r8, 2;
	add.s32 	%r16, %r6, %r15;
	ld.shared.f32 	%f18, [%r16];
	ld.shared.f32 	%f19, [%r6];
	add.f32 	%f20, %f18, %f19;
	st.shared.f32 	[%r6], %f20;
$L__BB2_5:
	bar.sync 	0;
	setp.gt.u32 	%p4, %r19, 3;
	mov.u32 	%r19, %r8;
	@%p4 bra 	$L__BB2_3;
$L__BB2_6:
	setp.ne.s32 	%p5, %r3, 0;
	@%p5 bra 	$L__BB2_8;
	ld.shared.f32 	%f21, [s_bsum];
	mov.u32 	%r17, %nctaid.x;
	mad.lo.s32 	%r18, %r5, %r17, %r1;
	cvta.to.global.u64 	%rd10, %rd2;
	mul.wide.u32 	%rd11, %r18, 4;
	add.s64 	%rd12, %rd10, %rd11;
	st.global.f32 	[%rd12], %f21;
$L__BB2_8:
	ret;

}
	// .globl	_Z10sum_kernelPKfPfi
.visible .entry _Z10sum_kernelPKfPfi(
	.param .u64 .ptr .align 1 _Z10sum_kernelPKfPfi_param_0,
	.param .u64 .ptr .align 1 _Z10sum_kernelPKfPfi_param_1,
	.param .u32 _Z10sum_kernelPKfPfi_param_2
)
{
	.reg .pred 	%p<7>;
	.reg .b32 	%r<19>;
	.reg .b32 	%f<13>;
	.reg .b64 	%rd<9>;

	ld.param.u64 	%rd2, [_Z10sum_kernelPKfPfi_param_0];
	ld.param.u64 	%rd3, [_Z10sum_kernelPKfPfi_param_1];
	ld.param.u32 	%r11, [_Z10sum_kernelPKfPfi_param_2];
	mov.u32 	%r1, %ctaid.x;
	mov.u32 	%r2, %tid.x;
	setp.ge.s32 	%p1, %r2, %r11;
	mov.f32 	%f12, 0f00000000;
	@%p1 bra 	$L__BB3_3;
	mul.lo.s32 	%r3, %r11, %r1;
	mov.u32 	%r4, %ntid.x;
	cvta.to.global.u64 	%rd1, %rd2;
	mov.f32 	%f12, 0f00000000;
	mov.u32 	%r17, %r2;
$L__BB3_2:
	add.s32 	%r12, %r17, %r3;
	mul.wide.s32 	%rd4, %r12, 4;
	add.s64 	%rd5, %rd1, %rd4;
	ld.global.f32 	%f6, [%rd5];
	add.f32 	%f12, %f12, %f6;
	add.s32 	%r17, %r17, %r4;
	setp.lt.s32 	%p2, %r17, %r11;
	@%p2 bra 	$L__BB3_2;
$L__BB3_3:
	shl.b32 	%r13, %r2, 2;
	mov.u32 	%r14, s_sum;
	add.s32 	%r7, %r14, %r13;
	st.shared.f32 	[%r7], %f12;
	bar.sync 	0;
	mov.u32 	%r18, %ntid.x;
	setp.lt.u32 	%p3, %r18, 2;
	@%p3 bra 	$L__BB3_7;
$L__BB3_4:
	shr.u32 	%r10, %r18, 1;
	setp.ge.u32 	%p4, %r2, %r10;
	@%p4 bra 	$L__BB3_6;
	shl.b32 	%r15, %r10, 2;
	add.s32 	%r16, %r7, %r15;
	ld.shared.f32 	%f7, [%r16];
	ld.shared.f32 	%f8, [%r7];
	add.f32 	%f9, %f7, %f8;
	st.shared.f32 	[%r7], %f9;
$L__BB3_6:
	bar.sync 	0;
	setp.gt.u32 	%p5, %r18, 3;
	mov.u32 	%r18, %r10;
	@%p5 bra 	$L__BB3_4;
$L__BB3_7:
	setp.ne.s32 	%p6, %r2, 0;
	@%p6 bra 	$L__BB3_9;
	ld.shared.f32 	%f10, [s_sum];
	cvta.to.global.u64 	%rd6, %rd3;
	mul.wide.u32 	%rd7, %r1, 4;
	add.s64 	%rd8, %rd6, %rd7;
	st.global.f32 	[%rd8], %f10;
$L__BB3_9:
	ret;

}
	// .globl	_Z11norm_kernelPKfPfS0_S0_i
.visible .entry _Z11norm_kernelPKfPfS0_S0_i(
	.param .u64 .ptr .align 1 _Z11norm_kernelPKfPfS0_S0_i_param_0,
	.param .u64 .ptr .align 1 _Z11norm_kernelPKfPfS0_S0_i_param_1,
	.param .u64 .ptr .align 1 _Z11norm_kernelPKfPfS0_S0_i_param_2,
	.param .u64 .ptr .align 1 _Z11norm_kernelPKfPfS0_S0_i_param_3,
	.param .u32 _Z11norm_kernelPKfPfS0_S0_i_param_4
)
{
	.reg .pred 	%p<2>;
	.reg .b32 	%r<10>;
	.reg .b32 	%f<18>;
	.reg .b64 	%rd<15>;

	ld.param.u64 	%rd1, [_Z11norm_kernelPKfPfS0_S0_i_param_0];
	ld.param.u64 	%rd2, [_Z11norm_kernelPKfPfS0_S0_i_param_1];
	ld.param.u64 	%rd3, [_Z11norm_kernelPKfPfS0_S0_i_param_2];
	ld.param.u64 	%rd4, [_Z11norm_kernelPKfPfS0_S0_i_param_3];
	ld.param.u32 	%r2, [_Z11norm_kernelPKfPfS0_S0_i_param_4];
	mov.u32 	%r3, %ctaid.x;
	mov.u32 	%r4, %ntid.x;
	mov.u32 	%r5, %tid.x;
	mad.lo.s32 	%r1, %r3, %r4, %r5;
	setp.ge.s32 	%p1, %r1, %r2;
	@%p1 bra 	$L__BB4_2;
	cvta.to.global.u64 	%rd5, %rd1;
	cvta.to.global.u64 	%rd6, %rd3;
	cvta.to.global.u64 	%rd7, %rd4;
	cvta.to.global.u64 	%rd8, %rd2;
	mov.u32 	%r6, %ctaid.y;
	mad.lo.s32 	%r7, %r2, %r6, %r1;
	mul.wide.s32 	%rd9, %r7, 4;
	add.s64 	%rd10, %rd5, %rd9;
	ld.global.f32 	%f1, [%rd10];
	mul.wide.u32 	%rd11, %r6, 4;
	add.s64 	%rd12, %rd6, %rd11;
	ld.global.f32 	%f2, [%rd12];
	sub.f32 	%f3, %f1, %f2;
	fma.rn.f32 	%f4, %f3, 0f3BBB989D, 0f3F000000;
	cvt.sat.f32.f32 	%f5, %f4;
	mov.f32 	%f6, 0f4B400001;
	mov.f32 	%f7, 0f437C0000;
	fma.rm.f32 	%f8, %f5, %f7, %f6;
	add.f32 	%f9, %f8, 0fCB40007F;
	neg.f32 	%f10, %f9;
	fma.rn.f32 	%f11, %f3, 0f3FB8AA3B, %f10;
	fma.rn.f32 	%f12, %f3, 0f32A57060, %f11;
	mov.b32 	%r8, %f8;
	shl.b32 	%r9, %r8, 23;
	mov.b32 	%f13, %r9;
	ex2.approx.ftz.f32 	%f14, %f12;
	mul.f32 	%f15, %f14, %f13;
	add.s64 	%rd13, %rd7, %rd11;
	ld.global.f32 	%f16, [%rd13];
	div.rn.f32 	%f17, %f15, %f16;
	add.s64 	%rd14, %rd8, %rd9;
	st.global.f32 	[%rd14], %f17;
$L__BB4_2:
	ret;

}
	// .globl	_Z20mm_transposed_kernelILi16EEvPKfS1_Pfiiif
.visible .entry _Z20mm_transposed_kernelILi16EEvPKfS1_Pfiiif(
	.param .u64 .ptr .align 1 _Z20mm_transposed_kernelILi16EEvPKfS1_Pfiiif_param_0,
	.param .u64 .ptr .align 1 _Z20mm_transposed_kernelILi16EEvPKfS1_Pfiiif_param_1,
	.param .u64 .ptr .align 1 _Z20mm_transposed_kernelILi16EEvPKfS1_Pfiiif_param_2,
	.param .u32 _Z20mm_transposed_kernelILi16EEvPKfS1_Pfiiif_param_3,
	.param .u32 _Z20mm_transposed_kernelILi16EEvPKfS1_Pfiiif_param_4,
	.param .u32 _Z20mm_transposed_kernelILi16EEvPKfS1_Pfiiif_param_5,
	.param .f32 _Z20mm_transposed_kernelILi16EEvPKfS1_Pfiiif_param_6
)
{
	.reg .pred 	%p<26>;
	.reg .b32 	%r<59>;
	.reg .b32 	%f<183>;
	.reg .b64 	%rd<19>;
	// demoted variable
	.shared .align 4 .b8 _ZZ20mm_transposed_kernelILi16EEvPKfS1_PfiiifE3s_A[1024];
	// demoted variable
	.shared .align 4 .b8 _ZZ20mm_transposed_kernelILi16EEvPKfS1_PfiiifE3s_B[1024];
	ld.param.u64 	%rd5, [_Z20mm_transposed_kernelILi16EEvPKfS1_Pfiiif_param_0];
	ld.param.u64 	%rd6, [_Z20mm_transposed_kernelILi16EEvPKfS1_Pfiiif_param_1];
	ld.param.u64 	%rd4, [_Z20mm_transposed_kernelILi16EEvPKfS1_Pfiiif_param_2];
	ld.param.u32 	%r28, [_Z20mm_transposed_kernelILi16EEvPKfS1_Pfiiif_param_3];
	ld.param.u32 	%r29, [_Z20mm_transposed_kernelILi16EEvPKfS1_Pfiiif_param_4];
	ld.param.u32 	%r30, [_Z20mm_transposed_kernelILi16EEvPKfS1_Pfiiif_param_5];
	ld.param.f32 	%f20, [_Z20mm_transposed_kernelILi16EEvPKfS1_Pfiiif_param_6];
	cvta.to.global.u64 	%rd1, %rd6;
	cvta.to.global.u64 	%rd2, %rd5;
	mov.u32 	%r1, %ctaid.x;
	mov.u32 	%r31, %ntid.x;
	mov.u32 	%r2, %tid.x;
	mad.lo.s32 	%r3, %r1, %r31, %r2;
	mov.u32 	%r32, %ctaid.y;
	mov.u32 	%r33, %ntid.y;
	mov.u32 	%r4, %tid.y;
	mad.lo.s32 	%r5, %r32, %r33, %r4;
	setp.lt.s32 	%p1, %r30, 1;
	mov.f32 	%f182, 0f00000000;
	@%p1 bra 	$L__BB5_19;
	add.s32 	%r6, %r30, 15;
	shl.b32 	%r35, %r4, 6;
	mov.u32 	%r36, _ZZ20mm_transposed_kernelILi16EEvPKfS1_PfiiifE3s_A;
	add.s32 	%r7, %r36, %r35;
	shl.b32 	%r37, %r2, 2;
	add.s32 	%r8, %r7, %r37;
	mul.lo.s32 	%r9, %r30, %r5;
	shl.b32 	%r38, %r1, 4;
	add.s32 	%r10, %r38, %r4;
	shl.b32 	%r39, %r2, 6;
	mov.u32 	%r40, _ZZ20mm_transposed_kernelILi16EEvPKfS1_PfiiifE3s_B;
	add.s32 	%r41, %r40, %r39;
	shl.b32 	%r42, %r4, 2;
	add.s32 	%r11, %r41, %r42;
	mul.lo.s32 	%r12, %r30, %r10;
	mad.lo.s32 	%r13, %r2, -60, %r41;
	setp.lt.u32 	%p2, %r30, 17;
	mov.f32 	%f182, 0f00000000;
	mov.b32 	%r58, 0;
	@%p2 bra 	$L__BB5_13;
	shr.u32 	%r43, %r6, 4;
	and.b32  	%r44, %r43, 134217726;
	neg.s32 	%r57, %r44;
	add.s32 	%r56, %r2, %r9;
	add.s32 	%r45, %r2, %r12;
	add.s32 	%r55, %r45, 16;
	mov.f32 	%f182, 0f00000000;
	mov.u32 	%r54, %r2;
$L__BB5_3:
	setp.ge.s32 	%p3, %r5, %r28;
	setp.ge.s32 	%p4, %r54, %r30;
	mul.wide.s32 	%rd7, %r56, 4;
	add.s64 	%rd3, %rd2, %rd7;
	mov.f32 	%f174, 0f00000000;
	or.pred  	%p5, %p3, %p4;
	@%p5 bra 	$L__BB5_5;
	ld.global.f32 	%f174, [%rd3];
$L__BB5_5:
	setp.ge.u32 	%p7, %r10, %r29;
	st.shared.f32 	[%r8], %f174;
	mov.f32 	%f175, 0f00000000;
	or.pred  	%p8, %p7, %p4;
	@%p8 bra 	$L__BB5_7;
	add.s32 	%r46, %r55, -16;
	mul.wide.u32 	%rd8, %r46, 4;
	add.s64 	%rd9, %rd1, %rd8;
	ld.global.f32 	%f175, [%rd9];
$L__BB5_7:
	st.shared.f32 	[%r11], %f175;
	bar.sync 	0;
	ld.shared.f32 	%f28, [%r7];
	ld.shared.f32 	%f29, [%r13];
	fma.rn.f32 	%f30, %f28, %f29, %f182;
	ld.shared.f32 	%f31, [%r7+4];
	ld.shared.f32 	%f32, [%r13+64];
	fma.rn.f32 	%f33, %f31, %f32, %f30;
	ld.shared.f32 	%f34, [%r7+8];
	ld.shared.f32 	%f35, [%r13+128];
	fma.rn.f32 	%f36, %f34, %f35, %f33;
	ld.shared.f32 	%f37, [%r7+12];
	ld.shared.f32 	%f38, [%r13+192];
	fma.rn.f32 	%f39, %f37, %f38, %f36;
	ld.shared.f32 	%f40, [%r7+16];
	ld.shared.f32 	%f41, [%r13+256];
	fma.rn.f32 	%f42, %f40, %f41, %f39;
	ld.shared.f32 	%f43, [%r7+20];
	ld.shared.f32 	%f44, [%r13+320];
	fma.rn.f32 	%f45, %f43, %f44, %f42;
	ld.shared.f32 	%f46, [%r7+24];
	ld.shared.f32 	%f47, [%r13+384];
	fma.rn.f32 	%f48, %f46, %f47, %f45;
	ld.shared.f32 	%f49, [%r7+28];
	ld.shared.f32 	%f50, [%r13+448];
	fma.rn.f32 	%f51, %f49, %f50, %f48;
	ld.shared.f32 	%f52, [%r7+32];
	ld.shared.f32 	%f53, [%r13+512];
	fma.rn.f32 	%f54, %f52, %f53, %f51;
	ld.shared.f32 	%f55, [%r7+36];
	ld.shared.f32 	%f56, [%r13+576];
	fma.rn.f32 	%f57, %f55, %f56, %f54;
	ld.shared.f32 	%f58, [%r7+40];
	ld.shared.f32 	%f59, [%r13+640];
	fma.rn.f32 	%f60, %f58, %f59, %f57;
	ld.shared.f32 	%f61, [%r7+44];
	ld.shared.f32 	%f62, [%r13+704];
	fma.rn.f32 	%f63, %f61, %f62, %f60;
	ld.shared.f32 	%f64, [%r7+48];
	ld.shared.f32 	%f65, [%r13+768];
	fma.rn.f32 	%f66, %f64, %f65, %f63;
	ld.shared.f32 	%f67, [%r7+52];
	ld.shared.f32 	%f68, [%r13+832];
	fma.rn.f32 	%f69, %f67, %f68, %f66;
	ld.shared.f32 	%f70, [%r7+56];
	ld.shared.f32 	%f71, [%r13+896];
	fma.rn.f32 	%f72, %f70, %f71, %f69;
	ld.shared.f32 	%f73, [%r7+60];
	ld.shared.f32 	%f74, [%r13+960];
	fma.rn.f32 	%f6, %f73, %f74, %f72;
	bar.sync 	0;
	add.s32 	%r47, %r54, 16;
	setp.ge.s32 	%p10, %r47, %r30;
	mov.f32 	%f176, 0f00000000;
	or.pred  	%p11, %p3, %p10;
	@%p11 bra 	$L__BB5_9;
	ld.global.f32 	%f176, [%rd3+64];
$L__BB5_9:
	st.shared.f32 	[%r8], %f176;
	mov.f32 	%f177, 0f00000000;
	or.pred  	%p14, %p7, %p10;
	@%p14 bra 	$L__BB5_11;
	mul.wide.u32 	%rd10, %r55, 4;
	add.s64 	%rd11, %rd1, %rd10;
	ld.global.f32 	%f177, [%rd11];
$L__BB5_11:
	st.shared.f32 	[%r11], %f177;
	bar.sync 	0;
	ld.shared.f32 	%f76, [%r7];
	ld.shared.f32 	%f77, [%r13];
	fma.rn.f32 	%f78, %f76, %f77, %f6;
	ld.shared.f32 	%f79, [%r7+4];
	ld.shared.f32 	%f80, [%r13+64];
	fma.rn.f32 	%f81, %f79, %f80, %f78;
	ld.shared.f32 	%f82, [%r7+8];
	ld.shared.f32 	%f83, [%r13+128];
	fma.rn.f32 	%f84, %f82, %f83, %f81;
	ld.shared.f32 	%f85, [%r7+12];
	ld.shared.f32 	%f86, [%r13+192];
	fma.rn.f32 	%f87, %f85, %f86, %f84;
	ld.shared.f32 	%f88, [%r7+16];
	ld.shared.f32 	%f89, [%r13+256];
	fma.rn.f32 	%f90, %f88, %f89, %f87;
	ld.shared.f32 	%f91, [%r7+20];
	ld.shared.f32 	%f92, [%r13+320];
	fma.rn.f32 	%f93, %f91, %f92, %f90;
	ld.shared.f32 	%f94, [%r7+24];
	ld.shared.f32 	%f95, [%r13+384];
	fma.rn.f32 	%f96, %f94, %f95, %f93;
	ld.shared.f32 	%f97, [%r7+28];
	ld.shared.f32 	%f98, [%r13+448];
	fma.rn.f32 	%f99, %f97, %f98, %f96;
	ld.shared.f32 	%f100, [%r7+32];
	ld.shared.f32 	%f101, [%r13+512];
	fma.rn.f32 	%f102, %f100, %f101, %f99;
	ld.shared.f32 	%f103, [%r7+36];
	ld.shared.f32 	%f104, [%r13+576];
	fma.rn.f32 	%f105, %f103, %f104, %f102;
	ld.shared.f32 	%f106, [%r7+40];
	ld.shared.f32 	%f107, [%r13+640];
	fma.rn.f32 	%f108, %f106, %f107, %f105;
	ld.shared.f32 	%f109, [%r7+44];
	ld.shared.f32 	%f110, [%r13+704];
	fma.rn.f32 	%f111, %f109, %f110, %f108;
	ld.shared.f32 	%f112, [%r7+48];
	ld.shared.f32 	%f113, [%r13+768];
	fma.rn.f32 	%f114, %f112, %f113, %f111;
	ld.shared.f32 	%f115, [%r7+52];
	ld.shared.f32 	%f116, [%r13+832];
	fma.rn.f32 	%f117, %f115, %f116, %f114;
	ld.shared.f32 	%f118, [%r7+56];
	ld.shared.f32 	%f119, [%r13+896];
	fma.rn.f32 	%f120, %f118, %f119, %f117;
	ld.shared.f32 	%f121, [%r7+60];
	ld.shared.f32 	%f122, [%r13+960];
	fma.rn.f32 	%f182, %f121, %f122, %f120;
	bar.sync 	0;
	add.s32 	%r57, %r57, 2;
	add.s32 	%r56, %r56, 32;
	add.s32 	%r55, %r55, 32;
	add.s32 	%r54, %r54, 32;
	setp.ne.s32 	%p15, %r57, 0;
	@%p15 bra 	$L__BB5_3;
	and.b32  	%r58, %r6, 2147483616;
$L__BB5_13:
	and.b32  	%r49, %r6, 16;
	setp.eq.s32 	%p16, %r49, 0;
	@%p16 bra 	$L__BB5_19;
	setp.ge.s32 	%p17, %r5, %r28;
	add.s32 	%r50, %r58, %r2;
	setp.ge.s32 	%p18, %r50, %r30;
	mov.f32 	%f180, 0f00000000;
	or.pred  	%p19, %p17, %p18;
	@%p19 bra 	$L__BB5_16;
	add.s32 	%r51, %r50, %r9;
	mul.wide.s32 	%rd12, %r51, 4;
	add.s64 	%rd13, %rd2, %rd12;
	ld.global.f32 	%f180, [%rd13];
$L__BB5_16:
	setp.ge.s32 	%p20, %r50, %r30;
	setp.ge.u32 	%p21, %r10, %r29;
	st.shared.f32 	[%r8], %f180;
	mov.f32 	%f181, 0f00000000;
	or.pred  	%p22, %p21, %p20;
	@%p22 bra 	$L__BB5_18;
	add.s32 	%r52, %r50, %r12;
	mul.wide.u32 	%rd14, %r52, 4;
	add.s64 	%rd15, %rd1, %rd14;
	ld.global.f32 	%f181, [%rd15];
$L__BB5_18:
	st.shared.f32 	[%r11], %f181;
	bar.sync 	0;
	ld.shared.f32 	%f125, [%r7];
	ld.shared.f32 	%f126, [%r13];
	fma.rn.f32 	%f127, %f125, %f126, %f182;
	ld.shared.f32 	%f128, [%r7+4];
	ld.shared.f32 	%f129, [%r13+64];
	fma.rn.f32 	%f130, %f128, %f129, %f127;
	ld.shared.f32 	%f131, [%r7+8];
	ld.shared.f32 	%f132, [%r13+128];
	fma.rn.f32 	%f133, %f131, %f132, %f130;
	ld.shared.f32 	%f134, [%r7+12];
	ld.shared.f32 	%f135, [%r13+192];
	fma.rn.f32 	%f136, %f134, %f135, %f133;
	ld.shared.f32 	%f137, [%r7+16];
	ld.shared.f32 	%f138, [%r13+256];
	fma.rn.f32 	%f139, %f137, %f138, %f136;
	ld.shared.f32 	%f140, [%r7+20];
	ld.shared.f32 	%f141, [%r13+320];
	fma.rn.f32 	%f142, %f140, %f141, %f139;
	ld.shared.f32 	%f143, [%r7+24];
	ld.shared.f32 	%f144, [%r13+384];
	fma.rn.f32 	%f145, %f143, %f144, %f142;
	ld.shared.f32 	%f146, [%r7+28];
	ld.shared.f32 	%f147, [%r13+448];
	fma.rn.f32 	%f148, %f146, %f147, %f145;
	ld.shared.f32 	%f149, [%r7+32];
	ld.shared.f32 	%f150, [%r13+512];
	fma.rn.f32 	%f151, %f149, %f150, %f148;
	ld.shared.f32 	%f152, [%r7+36];
	ld.shared.f32 	%f153, [%r13+576];
	fma.rn.f32 	%f154, %f152, %f153, %f151;
	ld.shared.f32 	%f155, [%r7+40];
	ld.shared.f32 	%f156, [%r13+640];
	fma.rn.f32 	%f157, %f155, %f156, %f154;
	ld.shared.f32 	%f158, [%r7+44];
	ld.shared.f32 	%f159, [%r13+704];
	fma.rn.f32 	%f160, %f158, %f159, %f157;
	ld.shared.f32 	%f161, [%r7+48];
	ld.shared.f32 	%f162, [%r13+768];
	fma.rn.f32 	%f163, %f161, %f162, %f160;
	ld.shared.f32 	%f164, [%r7+52];
	ld.shared.f32 	%f165, [%r13+832];
	fma.rn.f32 	%f166, %f164, %f165, %f163;
	ld.shared.f32 	%f167, [%r7+56];
	ld.shared.f32 	%f168, [%r13+896];
	fma.rn.f32 	%f169, %f167, %f168, %f166;
	ld.shared.f32 	%f170, [%r7+60];
	ld.shared.f32 	%f171, [%r13+960];
	fma.rn.f32 	%f182, %f170, %f171, %f169;
	bar.sync 	0;
$L__BB5_19:
	setp.ge.s32 	%p23, %r5, %r28;
	setp.ge.s32 	%p24, %r3, %r29;
	or.pred  	%p25, %p23, %p24;
	@%p25 bra 	$L__BB5_21;
	div.rn.f32 	%f172, %f182, %f20;
	mad.lo.s32 	%r53, %r29, %r5, %r3;
	cvta.to.global.u64 	%rd16, %rd4;
	mul.wide.s32 	%rd17, %r53, 4;
	add.s64 	%rd18, %rd16, %rd17;
	st.global.f32 	[%rd18], %f172;
$L__BB5_21:
	ret;

}
	// .globl	_Z9mm_kernelILi16EEvPKfS1_Pfiiif
.visible .entry _Z9mm_kernelILi16EEvPKfS1_Pfiiif(
	.param .u64 .ptr .align 1 _Z9mm_kernelILi16EEvPKfS1_Pfiiif_param_0,
	.param .u64 .ptr .align 1 _Z9mm_kernelILi16EEvPKfS1_Pfiiif_param_1,
	.param .u64 .ptr .align 1 _Z9mm_kernelILi16EEvPKfS1_Pfiiif_param_2,
	.param .u32 _Z9mm_kernelILi16EEvPKfS1_Pfiiif_param_3,
	.param .u32 _Z9mm_kernelILi16EEvPKfS1_Pfiiif_param_4,
	.param .u32 _Z9mm_kernelILi16EEvPKfS1_Pfiiif_param_5,
	.param .f32 _Z9mm_kernelILi16EEvPKfS1_Pfiiif_param_6
)
{
	.reg .pred 	%p<12>;
	.reg .b32 	%r<42>;
	.reg .b32 	%f<65>;
	.reg .b64 	%rd<13>;
	// demoted variable
	.shared .align 4 .b8 _ZZ9mm_kernelILi16EEvPKfS1_PfiiifE3s_A[1024];
	// demoted variable
	.shared .align 4 .b8 _ZZ9mm_kernelILi16EEvPKfS1_PfiiifE3s_B[1024];
	ld.param.u64 	%rd4, [_Z9mm_kernelILi16EEvPKfS1_Pfiiif_param_0];
	ld.param.u64 	%rd5, [_Z9mm_kernelILi16EEvPKfS1_Pfiiif_param_1];
	ld.param.u64 	%rd6, [_Z9mm_kernelILi16EEvPKfS1_Pfiiif_param_2];
	ld.param.u32 	%r23, [_Z9mm_kernelILi16EEvPKfS1_Pfiiif_param_3];
	ld.param.u32 	%r24, [_Z9mm_kernelILi16EEvPKfS1_Pfiiif_param_4];
	ld.param.u32 	%r25, [_Z9mm_kernelILi16EEvPKfS1_Pfiiif_param_5];
	ld.param.f32 	%f8, [_Z9mm_kernelILi16EEvPKfS1_Pfiiif_param_6];
	mov.u32 	%r26, %ctaid.x;
	mov.u32 	%r27, %ntid.x;
	mov.u32 	%r37, %tid.x;
	mad.lo.s32 	%r2, %r26, %r27, %r37;
	mov.u32 	%r28, %ctaid.y;
	mov.u32 	%r29, %ntid.y;
	mov.u32 	%r39, %tid.y;
	mad.lo.s32 	%r4, %r28, %r29, %r39;
	setp.lt.s32 	%p1, %r25, 1;
	mov.f32 	%f64, 0f00000000;
	@%p1 bra 	$L__BB6_7;
	add.s32 	%r30, %r25, 15;
	shr.u32 	%r31, %r30, 4;
	shl.b32 	%r32, %r39, 6;
	mov.u32 	%r33, _ZZ9mm_kernelILi16EEvPKfS1_PfiiifE3s_A;
	add.s32 	%r5, %r33, %r32;
	shl.b32 	%r34, %r37, 2;
	add.s32 	%r6, %r5, %r34;
	mov.u32 	%r35, _ZZ9mm_kernelILi16EEvPKfS1_PfiiifE3s_B;
	add.s32 	%r8, %r35, %r34;
	add.s32 	%r7, %r8, %r32;
	neg.s32 	%r41, %r31;
	mad.lo.s32 	%r40, %r39, %r24, %r2;
	shl.b32 	%r11, %r24, 4;
	mad.lo.s32 	%r38, %r25, %r4, %r37;
	cvta.to.global.u64 	%rd1, %rd4;
	cvta.to.global.u64 	%rd2, %rd5;
	mov.f32 	%f64, 0f00000000;
$L__BB6_2:
	setp.ge.s32 	%p2, %r4, %r23;
	mul.wide.s32 	%rd7, %r38, 4;
	add.s64 	%rd3, %rd1, %rd7;
	setp.ge.s32 	%p3, %r37, %r25;
	mov.f32 	%f62, 0f00000000;
	or.pred  	%p4, %p2, %p3;
	@%p4 bra 	$L__BB6_4;
	ld.global.f32 	%f62, [%rd3];
$L__BB6_4:
	setp.ge.s32 	%p5, %r2, %r24;
	st.shared.f32 	[%r6], %f62;
	setp.ge.s32 	%p6, %r39, %r25;
	mov.f32 	%f63, 0f00000000;
	or.pred  	%p7, %p5, %p6;
	@%p7 bra 	$L__BB6_6;
	mul.wide.s32 	%rd8, %r40, 4;
	add.s64 	%rd9, %rd2, %rd8;
	ld.global.f32 	%f63, [%rd9];
$L__BB6_6:
	st.shared.f32 	[%r7], %f63;
	bar.sync 	0;
	ld.shared.f32 	%f13, [%r5];
	ld.shared.f32 	%f14, [%r8];
	fma.rn.f32 	%f15, %f13, %f14, %f64;
	ld.shared.f32 	%f16, [%r5+4];
	ld.shared.f32 	%f17, [%r8+64];
	fma.rn.f32 	%f18, %f16, %f17, %f15;
	ld.shared.f32 	%f19, [%r5+8];
	ld.shared.f32 	%f20, [%r8+128];
	fma.rn.f32 	%f21, %f19, %f20, %f18;
	ld.shared.f32 	%f22, [%r5+12];
	ld.shared.f32 	%f23, [%r8+192];
	fma.rn.f32 	%f24, %f22, %f23, %f21;
	ld.shared.f32 	%f25, [%r5+16];
	ld.shared.f32 	%f26, [%r8+256];
	fma.rn.f32 	%f27, %f25, %f26, %f24;
	ld.shared.f32 	%f28, [%r5+20];
	ld.shared.f32 	%f29, [%r8+320];
	fma.rn.f32 	%f30, %f28, %f29, %f27;
	ld.shared.f32 	%f31, [%r5+24];
	ld.shared.f32 	%f32, [%r8+384];
	fma.rn.f32 	%f33, %f31, %f32, %f30;
	ld.shared.f32 	%f34, [%r5+28];
	ld.shared.f32 	%f35, [%r8+448];
	fma.rn.f32 	%f36, %f34, %f35, %f33;
	ld.shared.f32 	%f37, [%r5+32];
	ld.shared.f32 	%f38, [%r8+512];
	fma.rn.f32 	%f39, %f37, %f38, %f36;
	ld.shared.f32 	%f40, [%r5+36];
	ld.shared.f32 	%f41, [%r8+576];
	fma.rn.f32 	%f42, %f40, %f41, %f39;
	ld.shared.f32 	%f43, [%r5+40];
	ld.shared.f32 	%f44, [%r8+640];
	fma.rn.f32 	%f45, %f43, %f44, %f42;
	ld.shared.f32 	%f46, [%r5+44];
	ld.shared.f32 	%f47, [%r8+704];
	fma.rn.f32 	%f48, %f46, %f47, %f45;
	ld.shared.f32 	%f49, [%r5+48];
	ld.shared.f32 	%f50, [%r8+768];
	fma.rn.f32 	%f51, %f49, %f50, %f48;
	ld.shared.f32 	%f52, [%r5+52];
	ld.shared.f32 	%f53, [%r8+832];
	fma.rn.f32 	%f54, %f52, %f53, %f51;
	ld.shared.f32 	%f55, [%r5+56];
	ld.shared.f32 	%f56, [%r8+896];
	fma.rn.f32 	%f57, %f55, %f56, %f54;
	ld.shared.f32 	%f58, [%r5+60];
	ld.shared.f32 	%f59, [%r8+960];
	fma.rn.f32 	%f64, %f58, %f59, %f57;
	bar.sync 	0;
	add.s32 	%r41, %r41, 1;
	setp.ne.s32 	%p8, %r41, 0;
	add.s32 	%r40, %r40, %r11;
	add.s32 	%r39, %r39, 16;
	add.s32 	%r38, %r38, 16;
	add.s32 	%r37, %r37, 16;
	@%p8 bra 	$L__BB6_2;
$L__BB6_7:
	setp.ge.s32 	%p9, %r4, %r23;
	setp.ge.s32 	%p10, %r2, %r24;
	or.pred  	%p11, %p9, %p10;
	@%p11 bra 	$L__BB6_9;
	div.rn.f32 	%f60, %f64, %f8;
	mad.lo.s32 	%r36, %r24, %r4, %r2;
	cvta.to.global.u64 	%rd10, %rd6;
	mul.wide.s32 	%rd11, %r36, 4;
	add.s64 	%rd12, %rd10, %rd11;
	st.global.f32 	[%rd12], %f60;
$L__BB6_9:
	ret;

}


// ===== COMPILED SASS (sm_100) =====

	.target	sm_100

	.elftype	@"ET_EXEC"


//--------------------- .note.nv.tkinfo           --------------------------
	.section	.note.nv.tkinfo,"",@"SHT_NOTE"
	.sectionflags	@"SHF_NOTE_NV_TKINFO"
	.tkinfo
        /*0018*/ 	.word	0x00000002
        /*0030*/ 	.string	""
        /*0030*/ 	.string	"ptxas"
        /*0030*/ 	.string	"Cuda compilation tools, release 13.0, V13.0.88"
        /*0030*/ 	.string	"Build cuda_13.0.r13.0/compiler.36424714_0"
        /*0030*/ 	.string	"-arch sm_100 -m 64 "



//--------------------- .note.nv.cuinfo           --------------------------
	.section	.note.nv.cuinfo,"",@"SHT_NOTE"
	.sectionflags	@"SHF_NOTE_NV_CUINFO"
        /*0018*/ 	.short	0x0002
        /*001a*/ 	.short	0x0064
        /*001c*/ 	.short	0x0082
	.zero		2


//--------------------- .nv.info                  --------------------------
	.section	.nv.info,"",@"SHT_CUDA_INFO"
	.align	4


	//----- nvinfo : EIATTR_REGCOUNT
	.align		4
        /*0000*/ 	.byte	0x04, 0x2f
        /*0002*/ 	.short	(.L_1 - .L_0)
	.align		4
.L_0:
        /*0004*/ 	.word	index@(_Z11bmax_kernelPKfPfi)
        /*0008*/ 	.word	0x0000000c


	//----- nvinfo : EIATTR_FRAME_SIZE
	.align		4
.L_1:
        /*000c*/ 	.byte	0x04, 0x11
        /*000e*/ 	.short	(.L_3 - .L_2)
	.align		4
.L_2:
        /*0010*/ 	.word	index@(_Z11bmax_kernelPKfPfi)
        /*0014*/ 	.word	0x00000000


	//----- nvinfo : EIATTR_REGCOUNT
	.align		4
.L_3:
        /*0018*/ 	.byte	0x04, 0x2f
        /*001a*/ 	.short	(.L_5 - .L_4)
	.align		4
.L_4:
        /*001c*/ 	.word	index@(_Z10max_kernelPKfPfi)
        /*0020*/ 	.word	0x0000000c


	//----- nvinfo : EIATTR_FRAME_SIZE
	.align		4
.L_5:
        /*0024*/ 	.byte	0x04, 0x11
        /*0026*/ 	.short	(.L_7 - .L_6)
	.align		4
.L_6:
        /*0028*/ 	.word	index@(_Z10max_kernelPKfPfi)
        /*002c*/ 	.word	0x00000000


	//----- nvinfo : EIATTR_REGCOUNT
	.align		4
.L_7:
        /*0030*/ 	.byte	0x04, 0x2f
        /*0032*/ 	.short	(.L_9 - .L_8)
	.align		4
.L_8:
        /*0034*/ 	.word	index@(_Z11bsum_kernelPKfPfS0_i)
        /*0038*/ 	.word	0x0000000e


	//----- nvinfo : EIATTR_FRAME_SIZE
	.align		4
.L_9:
        /*003c*/ 	.byte	0x04, 0x11
        /*003e*/ 	.short	(.L_11 - .L_10)
	.align		4
.L_10:
        /*0040*/ 	.word	index@(_Z11bsum_kernelPKfPfS0_i)
        /*0044*/ 	.word	0x00000000


	//----- nvinfo : EIATTR_REGCOUNT
	.align		4
.L_11:
        /*0048*/ 	.byte	0x04, 0x2f
        /*004a*/ 	.short	(.L_13 - .L_12)
	.align		4
.L_12:
        /*004c*/ 	.word	index@(_Z10sum_kernelPKfPfi)
        /*0050*/ 	.word	0x0000000c


	//----- nvinfo : EIATTR_FRAME_SIZE
	.align		4
.L_13:
        /*0054*/ 	.byte	0x04, 0x11
        /*0056*/ 	.short	(.L_15 - .L_14)
	.align		4
.L_14:
        /*0058*/ 	.word	index@(_Z10sum_kernelPKfPfi)
        /*005c*/ 	.word	0x00000000


	//----- nvinfo : EIATTR_REGCOUNT
	.align		4
.L_15:
        /*0060*/ 	.byte	0x04, 0x2f
        /*0062*/ 	.short	(.L_17 - .L_16)
	.align		4
.L_16:
        /*0064*/ 	.word	index@(_Z11norm_kernelPKfPfS0_S0_i)
        /*0068*/ 	.word	0x00000010


	//----- nvinfo : EIATTR_FRAME_SIZE
	.align		4
.L_17:
        /*006c*/ 	.byte	0x04, 0x11
        /*006e*/ 	.short	(.L_19 - .L_18)
	.align		4
.L_18:
        /*0070*/ 	.word	index@($__internal_2_$__cuda_sm3x_div_rn_noftz_f32_slowpath)
        /*0074*/ 	.word	0x00000000


	//----- nvinfo : EIATTR_FRAME_SIZE
	.align		4
.L_19:
        /*0078*/ 	.byte	0x04, 0x11
        /*007a*/ 	.short	(.L_21 - .L_20)
	.align		4
.L_20:
        /*007c*/ 	.word	index@(_Z11norm_kernelPKfPfS0_S0_i)
        /*0080*/ 	.word	0x00000000


	//----- nvinfo : EIATTR_REGCOUNT
	.align		4
.L_21:
        /*0084*/ 	.byte	0x04, 0x2f
        /*0086*/ 	.short	(.L_23 - .L_22)
	.align		4
.L_22:
        /*0088*/ 	.word	index@(_Z20mm_transposed_kernelILi16EEvPKfS1_Pfiiif)
        /*008c*/ 	.word	0x00000020


	//----- nvinfo : EIATTR_FRAME_SIZE
	.align		4
.L_23:
        /*0090*/ 	.byte	0x04, 0x11
        /*0092*/ 	.short	(.L_25 - .L_24)
	.align		4
.L_24:
        /*0094*/ 	.word	index@($__internal_1_$__cuda_sm3x_div_rn_noftz_f32_slowpath)
        /*0098*/ 	.word	0x00000000


	//----- nvinfo : EIATTR_FRAME_SIZE
	.align		4
.L_25:
        /*009c*/ 	.byte	0x04, 0x11
        /*009e*/ 	.short	(.L_27 - .L_26)
	.align		4
.L_26:
        /*00a0*/ 	.word	index@(_Z20mm_transposed_kernelILi16EEvPKfS1_Pfiiif)
        /*00a4*/ 	.word	0x00000000


	//----- nvinfo : EIATTR_REGCOUNT
	.align		4
.L_27:
        /*00a8*/ 	.byte	0x04, 0x2f
        /*00aa*/ 	.short	(.L_29 - .L_28)
	.align		4
.L_28:
        /*00ac*/ 	.word	index@(_Z9mm_kernelILi16EEvPKfS1_Pfiiif)
        /*00b0*/ 	.word	0x00000020


	//----- nvinfo : EIATTR_FRAME_SIZE
	.align		4
.L_29:
        /*00b4*/ 	.byte	0x04, 0x11
        /*00b6*/ 	.short	(.L_31 - .L_30)
	.align		4
.L_30:
        /*00b8*/ 	.word	index@($__internal_0_$__cuda_sm3x_div_rn_noftz_f32_slowpath)
        /*00bc*/ 	.word	0x00000000


	//----- nvinfo : EIATTR_FRAME_SIZE
	.align		4
.L_31:
        /*00c0*/ 	.byte	0x04, 0x11
        /*00c2*/ 	.short	(.L_33 - .L_32)
	.align		4
.L_32:
        /*00c4*/ 	.word	index@(_Z9mm_kernelILi16EEvPKfS1_Pfiiif)
        /*00c8*/ 	.word	0x00000000


	//----- nvinfo : EIATTR_MIN_STACK_SIZE
	.align		4
.L_33:
        /*00cc*/ 	.byte	0x04, 0x12
        /*00ce*/ 	.short	(.L_35 - .L_34)
	.align		4
.L_34:
        /*00d0*/ 	.word	index@(_Z9mm_kernelILi16EEvPKfS1_Pfiiif)
        /*00d4*/ 	.word	0x00000000


	//----- nvinfo : EIATTR_MIN_STACK_SIZE
	.align		4
.L_35:
        /*00d8*/ 	.byte	0x04, 0x12
        /*00da*/ 	.short	(.L_37 - .L_36)
	.align		4
.L_36:
        /*00dc*/ 	.word	index@(_Z20mm_transposed_kernelILi16EEvPKfS1_Pfiiif)
        /*00e0*/ 	.word	0x00000000


	//----- nvinfo : EIATTR_MIN_STACK_SIZE
	.align		4
.L_37:
        /*00e4*/ 	.byte	0x04, 0x12
        /*00e6*/ 	.short	(.L_39 - .L_38)
	.align		4
.L_38:
        /*00e8*/ 	.word	index@(_Z11norm_kernelPKfPfS0_S0_i)
        /*00ec*/ 	.word	0x00000000


	//----- nvinfo : EIATTR_MIN_STACK_SIZE
	.align		4
.L_39:
        /*00f0*/ 	.byte	0x04, 0x12
        /*00f2*/ 	.short	(.L_41 - .L_40)
	.align		4
.L_40:
        /*00f4*/ 	.word	index@(_Z10sum_kernelPKfPfi)
        /*00f8*/ 	.word	0x00000000


	//----- nvinfo : EIATTR_MIN_STACK_SIZE
	.align		4
.L_41:
        /*00fc*/ 	.byte	0x04, 0x12
        /*00fe*/ 	.short	(.L_43 - .L_42)
	.align		4
.L_42:
        /*0100*/ 	.word	index@(_Z11bsum_kernelPKfPfS0_i)
        /*0104*/ 	.word	0x00000000


	//----- nvinfo : EIATTR_MIN_STACK_SIZE
	.align		4
.L_43:
        /*0108*/ 	.byte	0x04, 0x12
        /*010a*/ 	.short	(.L_45 - .L_44)
	.align		4
.L_44:
        /*010c*/ 	.word	index@(_Z10max_kernelPKfPfi)
        /*0110*/ 	.word	0x00000000


	//----- nvinfo : EIATTR_MIN_STACK_SIZE
	.align		4
.L_45:
        /*0114*/ 	.byte	0x04, 0x12
        /*0116*/ 	.short	(.L_47 - .L_46)
	.align		4
.L_46:
        /*0118*/ 	.word	index@(_Z11bmax_kernelPKfPfi)
        /*011c*/ 	.word	0x00000000
.L_47:


//--------------------- .nv.compat                --------------------------
	.section	.nv.compat,"",@"SHT_CUDA_COMPAT_INFO"
	.align	4
        /*0000*/ 	.byte	0x02, 0x09, 0x00, 0x00, 0x02, 0x02, 0x01, 0x00, 0x02, 0x05, 0x05, 0x00, 0x03, 0x07, 0x01, 0x01
        /*0010*/ 	.byte	0x02, 0x03, 0x00, 0x00, 0x02, 0x06, 0x01, 0x00, 0x04, 0x0b, 0x08, 0x00, 0x01, 0x00, 0x00, 0x00
        /*0020*/ 	.byte	0x00, 0x00, 0x00, 0x00


//--------------------- .nv.info._Z9mm_kernelILi16EEvPKfS1_Pfiiif --------------------------
	.section	.nv.info._Z9mm_kernelILi16EEvPKfS1_Pfiiif,"",@"SHT_CUDA_INFO"
	.sectionflags	@""
	.align	4


	//----- nvinfo : EIATTR_CUDA_API_VERSION
	.align		4
        /*0000*/ 	.byte	0x04, 0x37
        /*0002*/ 	.short	(.L_49 - .L_48)
.L_48:
        /*0004*/ 	.word	0x00000082


	//----- nvinfo : EIATTR_KPARAM_INFO
	.align		4
.L_49:
        /*0008*/ 	.byte	0x04, 0x17
        /*000a*/ 	.short	(.L_51 - .L_50)
.L_50:
        /*000c*/ 	.word	0x00000000
        /*0010*/ 	.short	0x0006
        /*0012*/ 	.short	0x0024
        /*0014*/ 	.byte	0x00, 0xf0, 0x11, 0x00


	//----- nvinfo : EIATTR_KPARAM_INFO
	.align		4
.L_51:
        /*0018*/ 	.byte	0x04, 0x17
        /*001a*/ 	.short	(.L_53 - .L_52)
.L_52:
        /*001c*/ 	.word	0x00000000
        /*0020*/ 	.short	0x0005
        /*0022*/ 	.short	0x0020
        /*0024*/ 	.byte	0x00, 0xf0, 0x11, 0x00


	//----- nvinfo : EIATTR_KPARAM_INFO
	.align		4
.L_53:
        /*0028*/ 	.byte	0x04, 0x17
        /*002a*/ 	.short	(.L_55 - .L_54)
.L_54:
        /*002c*/ 	.word	0x00000000
        /*0030*/ 	.short	0x0004
        /*0032*/ 	.short	0x001c
        /*0034*/ 	.byte	0x00, 0xf0, 0x11, 0x00


	//----- nvinfo : EIATTR_KPARAM_INFO
	.align		4
.L_55:
        /*0038*/ 	.byte	0x04, 0x17
        /*003a*/ 	.short	(.L_57 - .L_56)
.L_56:
        /*003c*/ 	.word	0x00000000
        /*0040*/ 	.short	0x0003
        /*0042*/ 	.short	0x0018
        /*0044*/ 	.byte	0x00, 0xf0, 0x11, 0x00


	//----- nvinfo : EIATTR_KPARAM_INFO
	.align		4
.L_57:
        /*0048*/ 	.byte	0x04, 0x17
        /*004a*/ 	.short	(.L_59 - .L_58)
.L_58:
        /*004c*/ 	.word	0x00000000
        /*0050*/ 	.short	0x0002
        /*0052*/ 	.short	0x0010
        /*0054*/ 	.byte	0x00, 0xf5, 0x21, 0x00


	//----- nvinfo : EIATTR_KPARAM_INFO
	.align		4
.L_59:
        /*0058*/ 	.byte	0x04, 0x17
        /*005a*/ 	.short	(.L_61 - .L_60)
.L_60:
        /*005c*/ 	.word	0x00000000
        /*0060*/ 	.short	0x0001
        /*0062*/ 	.short	0x0008
        /*0064*/ 	.byte	0x00, 0xf5, 0x21, 0x00


	//----- nvinfo : EIATTR_KPARAM_INFO
	.align		4
.L_61:
        /*0068*/ 	.byte	0x04, 0x17
        /*006a*/ 	.short	(.L_63 - .L_62)
.L_62:
        /*006c*/ 	.word	0x00000000
        /*0070*/ 	.short	0x0000
        /*0072*/ 	.short	0x0000
        /*0074*/ 	.byte	0x00, 0xf5, 0x21, 0x00


	//----- nvinfo : EIATTR_SPARSE_MMA_MASK
	.align		4
.L_63:
        /*0078*/ 	.byte	0x03, 0x50
        /*007a*/ 	.short	0x0000


	//----- nvinfo : EIATTR_MAXREG_COUNT
	.align		4
        /*007c*/ 	.byte	0x03, 0x1b
        /*007e*/ 	.short	0x00ff


	//----- nvinfo : EIATTR_NUM_BARRIERS
	.align		4
        /*0080*/ 	.byte	0x02, 0x4c
        /*0082*/ 	.byte	0x01
	.zero		1


	//----- nvinfo : EIATTR_MERCURY_ISA_VERSION
	.align		4
        /*0084*/ 	.byte	0x03, 0x5f
        /*0086*/ 	.short	0x0101


	//----- nvinfo : EIATTR_VRC_CTA_INIT_COUNT
	.align		4
        /*0088*/ 	.byte	0x02, 0x4a
	.zero		1
	.zero		1


	//----- nvinfo : EIATTR_EXIT_INSTR_OFFSETS
	.align		4
        /*008c*/ 	.byte	0x04, 0x1c
        /*008e*/ 	.short	(.L_65 - .L_64)


	//   ....[0]....
.L_64:
        /*0090*/ 	.word	0x000005f0


	//   ....[1]....
        /*0094*/ 	.word	0x00000740


	//----- nvinfo : EIATTR_CRS_STACK_SIZE
	.align		4
.L_65:
        /*0098*/ 	.byte	0x04, 0x1e
        /*009a*/ 	.short	(.L_67 - .L_66)
.L_66:
        /*009c*/ 	.word	0x00000000


	//----- nvinfo : EIATTR_CBANK_PARAM_SIZE
	.align		4
.L_67:
        /*00a0*/ 	.byte	0x03, 0x19
        /*00a2*/ 	.short	0x0028


	//----- nvinfo : EIATTR_PARAM_CBANK
	.align		4
        /*00a4*/ 	.byte	0x04, 0x0a
        /*00a6*/ 	.short	(.L_69 - .L_68)
	.align		4
.L_68:
        /*00a8*/ 	.word	index@(.nv.constant0._Z9mm_kernelILi16EEvPKfS1_Pfiiif)
        /*00ac*/ 	.short	0x0380
        /*00ae*/ 	.short	0x0028


	//----- nvinfo : EIATTR_SW_WAR
	.align		4
.L_69:
        /*00b0*/ 	.byte	0x04, 0x36
        /*00b2*/ 	.short	(.L_71 - .L_70)
.L_70:
        /*00b4*/ 	.word	0x00000008
.L_71:


//--------------------- .nv.info._Z20mm_transposed_kernelILi16EEvPKfS1_Pfiiif --------------------------
	.section	.nv.info._Z20mm_transposed_kernelILi16EEvPKfS1_Pfiiif,"",@"SHT_CUDA_INFO"
	.sectionflags	@""
	.align	4


	//----- nvinfo : EIATTR_CUDA_API_VERSION
	.align		4
        /*0000*/ 	.byte	0x04, 0x37
        /*0002*/ 	.short	(.L_73 - .L_72)
.L_72:
        /*0004*/ 	.word	0x00000082


	//----- nvinfo : EIATTR_KPARAM_INFO
	.align		4
.L_73:
        /*0008*/ 	.byte	0x04, 0x17
        /*000a*/ 	.short	(.L_75 - .L_74)
.L_74:
        /*000c*/ 	.word	0x00000000
        /*0010*/ 	.short	0x0006
        /*0012*/ 	.short	0x0024
        /*0014*/ 	.byte	0x00, 0xf0, 0x11, 0x00


	//----- nvinfo : EIATTR_KPARAM_INFO
	.align		4
.L_75:
        /*0018*/ 	.byte	0x04, 0x17
        /*001a*/ 	.short	(.L_77 - .L_76)
.L_76:
        /*001c*/ 	.word	0x00000000
        /*0020*/ 	.short	0x0005
        /*0022*/ 	.short	0x0020
        /*0024*/ 	.byte	0x00, 0xf0, 0x11, 0x00


	//----- nvinfo : EIATTR_KPARAM_INFO
	.align		4
.L_77:
        /*0028*/ 	.byte	0x04, 0x17
        /*002a*/ 	.short	(.L_79 - .L_78)
.L_78:
        /*002c*/ 	.word	0x00000000
        /*0030*/ 	.short	0x0004
        /*0032*/ 	.short	0x001c
        /*0034*/ 	.byte	0x00, 0xf0, 0x11, 0x00


	//----- nvinfo : EIATTR_KPARAM_INFO
	.align		4
.L_79:
        /*0038*/ 	.byte	0x04, 0x17
        /*003a*/ 	.short	(.L_81 - .L_80)
.L_80:
        /*003c*/ 	.word	0x00000000
        /*0040*/ 	.short	0x0003
        /*0042*/ 	.short	0x0018
        /*0044*/ 	.byte	0x00, 0xf0, 0x11, 0x00


	//----- nvinfo : EIATTR_KPARAM_INFO
	.align		4
.L_81:
        /*0048*/ 	.byte	0x04, 0x17
        /*004a*/ 	.short	(.L_83 - .L_82)
.L_82:
        /*004c*/ 	.word	0x00000000
        /*0050*/ 	.short	0x0002
        /*0052*/ 	.short	0x0010
        /*0054*/ 	.byte	0x00, 0xf5, 0x21, 0x00


	//----- nvinfo : EIATTR_KPARAM_INFO
	.align		4
.L_83:
        /*0058*/ 	.byte	0x04, 0x17
        /*005a*/ 	.short	(.L_85 - .L_84)
.L_84:
        /*005c*/ 	.word	0x00000000
        /*0060*/ 	.short	0x0001
        /*0062*/ 	.short	0x0008
        /*0064*/ 	.byte	0x00, 0xf5, 0x21, 0x00


	//----- nvinfo : EIATTR_KPARAM_INFO
	.align		4
.L_85:
        /*0068*/ 	.byte	0x04, 0x17
        /*006a*/ 	.short	(.L_87 - .L_86)
.L_86:
        /*006c*/ 	.word	0x00000000
        /*0070*/ 	.short	0x0000
        /*0072*/ 	.short	0x0000
        /*0074*/ 	.byte	0x00, 0xf5, 0x21, 0x00


	//----- nvinfo : EIATTR_SPARSE_MMA_MASK
	.align		4
.L_87:
        /*0078*/ 	.byte	0x03, 0x50
        /*007a*/ 	.short	0x0000


	//----- nvinfo : EIATTR_MAXREG_COUNT
	.align		4
        /*007c*/ 	.byte	0x03, 0x1b
        /*007e*/ 	.short	0x00ff


	//----- nvinfo : EIATTR_NUM_BARRIERS
	.align		4
        /*0080*/ 	.byte	0x02, 0x4c
        /*0082*/ 	.byte	0x01
	.zero		1


	//----- nvinfo : EIATTR_MERCURY_ISA_VERSION
	.align		4
        /*0084*/ 	.byte	0x03, 0x5f
        /*0086*/ 	.short	0x0101


	//----- nvinfo : EIATTR_VRC_CTA_INIT_COUNT
	.align		4
        /*0088*/ 	.byte	0x02, 0x4a
	.zero		1
	.zero		1


	//----- nvinfo : EIATTR_EXIT_INSTR_OFFSETS
	.align		4
        /*008c*/ 	.byte	0x04, 0x1c
        /*008e*/ 	.short	(.L_89 - .L_88)


	//   ....[0]....
.L_88:
        /*0090*/ 	.word	0x00000d30


	//   ....[1]....
        /*0094*/ 	.word	0x00000e70


	//----- nvinfo : EIATTR_CRS_STACK_SIZE
	.align		4
.L_89:
        /*0098*/ 	.byte	0x04, 0x1e
        /*009a*/ 	.short	(.L_91 - .L_90)
.L_90:
        /*009c*/ 	.word	0x00000000


	//----- nvinfo : EIATTR_CBANK_PARAM_SIZE
	.align		4
.L_91:
        /*00a0*/ 	.byte	0x03, 0x19
        /*00a2*/ 	.short	0x0028


	//----- nvinfo : EIATTR_PARAM_CBANK
	.align		4
        /*00a4*/ 	.byte	0x04, 0x0a
        /*00a6*/ 	.short	(.L_93 - .L_92)
	.align		4
.L_92:
        /*00a8*/ 	.word	index@(.nv.constant0._Z20mm_transposed_kernelILi16EEvPKfS1_Pfiiif)
        /*00ac*/ 	.short	0x0380
        /*00ae*/ 	.short	0x0028


	//----- nvinfo : EIATTR_SW_WAR
	.align		4
.L_93:
        /*00b0*/ 	.byte	0x04, 0x36
        /*00b2*/ 	.short	(.L_95 - .L_94)
.L_94:
        /*00b4*/ 	.word	0x00000008
.L_95:


//--------------------- .nv.info._Z11norm_kernelPKfPfS0_S0_i --------------------------
	.section	.nv.info._Z11norm_kernelPKfPfS0_S0_i,"",@"SHT_CUDA_INFO"
	.sectionflags	@""
	.align	4


	//----- nvinfo : EIATTR_CUDA_API_VERSION
	.align		4
        /*0000*/ 	.byte	0x04, 0x37
        /*0002*/ 	.short	(.L_97 - .L_96)
.L_96:
        /*0004*/ 	.word	0x00000082


	//----- nvinfo : EIATTR_KPARAM_INFO
	.align		4
.L_97:
        /*0008*/ 	.byte	0x04, 0x17
        /*000a*/ 	.short	(.L_99 - .L_98)
.L_98:
        /*000c*/ 	.word	0x00000000
        /*0010*/ 	.short	0x0004
        /*0012*/ 	.short	0x0020
        /*0014*/ 	.byte	0x00, 0xf0, 0x11, 0x00


	//----- nvinfo : EIATTR_KPARAM_INFO
	.align		4
.L_99:
        /*0018*/ 	.byte	0x04, 0x17
        /*001a*/ 	.short	(.L_101 - .L_100)
.L_100:
        /*001c*/ 	.word	0x00000000
        /*0020*/ 	.short	0x0003
        /*0022*/ 	.short	0x0018
        /*0024*/ 	.byte	0x00, 0xf5, 0x21, 0x00


	//----- nvinfo : EIATTR_KPARAM_INFO
	.align		4
.L_101:
        /*0028*/ 	.byte	0x04, 0x17
        /*002a*/ 	.short	(.L_103 - .L_102)
.L_102:
        /*002c*/ 	.word	0x00000000
        /*0030*/ 	.short	0x0002
        /*0032*/ 	.short	0x0010
        /*0034*/ 	.byte	0x00, 0xf5, 0x21, 0x00


	//----- nvinfo : EIATTR_KPARAM_INFO
	.align		4
.L_103:
        /*0038*/ 	.byte	0x04, 0x17
        /*003a*/ 	.short	(.L_105 - .L_104)
.L_104:
        /*003c*/ 	.word	0x00000000
        /*0040*/ 	.short	0x0001
        /*0042*/ 	.short	0x0008
        /*0044*/ 	.byte	0x00, 0xf5, 0x21, 0x00


	//----- nvinfo : EIATTR_KPARAM_INFO
	.align		4
.L_105:
        /*0048*/ 	.byte	0x04, 0x17
        /*004a*/ 	.short	(.L_107 - .L_106)
.L_106:
        /*004c*/ 	.word	0x00000000
        /*0050*/ 	.short	0x0000
        /*0052*/ 	.short	0x0000
        /*0054*/ 	.byte	0x00, 0xf5, 0x21, 0x00


	//----- nvinfo : EIATTR_SPARSE_MMA_MASK
	.align		4
.L_107:
        /*0058*/ 	.byte	0x03, 0x50
        /*005a*/ 	.short	0x0000


	//----- nvinfo : EIATTR_MAXREG_COUNT
	.align		4
        /*005c*/ 	.byte	0x03, 0x1b
        /*005e*/ 	.short	0x00ff


	//----- nvinfo : EIATTR_MERCURY_ISA_VERSION
	.align		4
        /*0060*/ 	.byte	0x03, 0x5f
        /*0062*/ 	.short	0x0101


	//----- nvinfo : EIATTR_VRC_CTA_INIT_COUNT
	.align		4
        /*0064*/ 	.byte	0x02, 0x4a
	.zero		1
	.zero		1


	//----- nvinfo : EIATTR_EXIT_INSTR_OFFSETS
	.align		4
        /*0068*/ 	.byte	0x04, 0x1c
        /*006a*/ 	.short	(.L_109 - .L_108)


	//   ....[0]....
.L_108:
        /*006c*/ 	.word	0x00000070


	//   ....[1]....
        /*0070*/ 	.word	0x000002f0


	//----- nvinfo : EIATTR_CRS_STACK_SIZE
	.align		4
.L_109:
        /*0074*/ 	.byte	0x04, 0x1e
        /*0076*/ 	.short	(.L_111 - .L_110)
.L_110:
        /*0078*/ 	.word	0x00000000


	//----- nvinfo : EIATTR_CBANK_PARAM_SIZE
	.align		4
.L_111:
        /*007c*/ 	.byte	0x03, 0x19
        /*007e*/ 	.short	0x0024


	//----- nvinfo : EIATTR_PARAM_CBANK
	.align		4
        /*0080*/ 	.byte	0x04, 0x0a
        /*0082*/ 	.short	(.L_113 - .L_112)
	.align		4
.L_112:
        /*0084*/ 	.word	index@(.nv.constant0._Z11norm_kernelPKfPfS0_S0_i)
        /*0088*/ 	.short	0x0380
        /*008a*/ 	.short	0x0024


	//----- nvinfo : EIATTR_SW_WAR
	.align		4
.L_113:
        /*008c*/ 	.byte	0x04, 0x36
        /*008e*/ 	.short	(.L_115 - .L_114)
.L_114:
        /*0090*/ 	.word	0x00000008
.L_115:


//--------------------- .nv.info._Z10sum_kernelPKfPfi --------------------------
	.section	.nv.info._Z10sum_kernelPKfPfi,"",@"SHT_CUDA_INFO"
	.sectionflags	@""
	.align	4


	//----- nvinfo : EIATTR_CUDA_API_VERSION
	.align		4
        /*0000*/ 	.byte	0x04, 0x37
        /*0002*/ 	.short	(.L_117 - .L_116)
.L_116:
        /*0004*/ 	.word	0x00000082


	//----- nvinfo : EIATTR_KPARAM_INFO
	.align		4
.L_117:
        /*0008*/ 	.byte	0x04, 0x17
        /*000a*/ 	.short	(.L_119 - .L_118)
.L_118:
        /*000c*/ 	.word	0x00000000
        /*0010*/ 	.short	0x0002
        /*0012*/ 	.short	0x0010
        /*0014*/ 	.byte	0x00, 0xf0, 0x11, 0x00


	//----- nvinfo : EIATTR_KPARAM_INFO
	.align		4
.L_119:
        /*0018*/ 	.byte	0x04, 0x17
        /*001a*/ 	.short	(.L_121 - .L_120)
.L_120:
        /*001c*/ 	.word	0x00000000
        /*0020*/ 	.short	0x0001
        /*0022*/ 	.short	0x0008
        /*0024*/ 	.byte	0x00, 0xf5, 0x21, 0x00


	//----- nvinfo : EIATTR_KPARAM_INFO
	.align		4
.L_121:
        /*0028*/ 	.byte	0x04, 0x17
        /*002a*/ 	.short	(.L_123 - .L_122)
.L_122:
        /*002c*/ 	.word	0x00000000
        /*0030*/ 	.short	0x0000
        /*0032*/ 	.short	0x0000
        /*0034*/ 	.byte	0x00, 0xf5, 0x21, 0x00


	//----- nvinfo : EIATTR_SPARSE_MMA_MASK
	.align		4
.L_123:
        /*0038*/ 	.byte	0x03, 0x50
        /*003a*/ 	.short	0x0000


	//----- nvinfo : EIATTR_MAXREG_COUNT
	.align		4
        /*003c*/ 	.byte	0x03, 0x1b
        /*003e*/ 	.short	0x00ff


	//----- nvinfo : EIATTR_NUM_BARRIERS
	.align		4
        /*0040*/ 	.byte	0x02, 0x4c
        /*0042*/ 	.byte	0x01
	.zero		1


	//----- nvinfo : EIATTR_MERCURY_ISA_VERSION
	.align		4
        /*0044*/ 	.byte	0x03, 0x5f
        /*0046*/ 	.short	0x0101


	//----- nvinfo : EIATTR_VRC_CTA_INIT_COUNT
	.align		4
        /*0048*/ 	.byte	0x02, 0x4a
	.zero		1
	.zero		1


	//----- nvinfo : EIATTR_EXIT_INSTR_OFFSETS
	.align		4
        /*004c*/ 	.byte	0x04, 0x1c
        /*004e*/ 	.short	(.L_125 - .L_124)


	//   ....[0]....
.L_124:
        /*0050*/ 	.word	0x000002b0


	//   ....[1]....
        /*0054*/ 	.word	0x00000330


	//----- nvinfo : EIATTR_CRS_STACK_SIZE
	.align		4
.L_125:
        /*0058*/ 	.byte	0x04, 0x1e
        /*005a*/ 	.short	(.L_127 - .L_126)
.L_126:
        /*005c*/ 	.word	0x00000000


	//----- nvinfo : EIATTR_CBANK_PARAM_SIZE
	.align		4
.L_127:
        /*0060*/ 	.byte	0x03, 0x19
        /*0062*/ 	.short	0x0014


	//----- nvinfo : EIATTR_PARAM_CBANK
	.align		4
        /*0064*/ 	.byte	0x04, 0x0a
        /*0066*/ 	.short	(.L_129 - .L_128)
	.align		4
.L_128:
        /*0068*/ 	.word	index@(.nv.constant0._Z10sum_kernelPKfPfi)
        /*006c*/ 	.short	0x0380
        /*006e*/ 	.short	0x0014


	//----- nvinfo : EIATTR_SW_WAR
	.align		4
.L_129:
        /*0070*/ 	.byte	0x04, 0x36
        /*0072*/ 	.short	(.L_131 - .L_130)
.L_130:
        /*0074*/ 	.word	0x00000008
.L_131:


//--------------------- .nv.info._Z11bsum_kernelPKfPfS0_i --------------------------
	.section	.nv.info._Z11bsum_kernelPKfPfS0_i,"",@"SHT_CUDA_INFO"
	.sectionflags	@""
	.align	4


	//----- nvinfo : EIATTR_CUDA_API_VERSION
	.align		4
        /*0000*/ 	.byte	0x04, 0x37
        /*0002*/ 	.short	(.L_133 - .L_132)
.L_132:
        /*0004*/ 	.word	0x00000082


	//----- nvinfo : EIATTR_KPARAM_INFO
	.align		4
.L_133:
        /*0008*/ 	.byte	0x04, 0x17
        /*000a*/ 	.short	(.L_135 - .L_134)
.L_134:
        /*000c*/ 	.word	0x00000000
        /*0010*/ 	.short	0x0003
        /*0012*/ 	.short	0x0018
        /*0014*/ 	.byte	0x00, 0xf0, 0x11, 0x00


	//----- nvinfo : EIATTR_KPARAM_INFO
	.align		4
.L_135:
        /*0018*/ 	.byte	0x04, 0x17
        /*001a*/ 	.short	(.L_137 - .L_136)
.L_136:
        /*001c*/ 	.word	0x00000000
        /*0020*/ 	.short	0x0002
        /*0022*/ 	.short	0x0010
        /*0024*/ 	.byte	0x00, 0xf5, 0x21, 0x00


	//----- nvinfo : EIATTR_KPARAM_INFO
	.align		4
.L_137:
        /*0028*/ 	.byte	0x04, 0x17
        /*002a*/ 	.short	(.L_139 - .L_138)
.L_138:
        /*002c*/ 	.word	0x00000000
        /*0030*/ 	.short	0x0001
        /*0032*/ 	.short	0x0008
        /*0034*/ 	.byte	0x00, 0xf5, 0x21, 0x00


	//----- nvinfo : EIATTR_KPARAM_INFO
	.align		4
.L_139:
        /*0038*/ 	.byte	0x04, 0x17
        /*003a*/ 	.short	(.L_141 - .L_140)
.L_140:
        /*003c*/ 	.word	0x00000000
        /*0040*/ 	.short	0x0000
        /*0042*/ 	.short	0x0000
        /*0044*/ 	.byte	0x00, 0xf5, 0x21, 0x00


	//----- nvinfo : EIATTR_SPARSE_MMA_MASK
	.align		4
.L_141:
        /*0048*/ 	.byte	0x03, 0x50
        /*004a*/ 	.short	0x0000


	//----- nvinfo : EIATTR_MAXREG_COUNT
	.align		4
        /*004c*/ 	.byte	0x03, 0x1b
        /*004e*/ 	.short	0x00ff


	//----- nvinfo : EIATTR_NUM_BARRIERS
	.align		4
        /*0050*/ 	.byte	0x02, 0x4c
        /*0052*/ 	.byte	0x01
	.zero		1


	//----- nvinfo : EIATTR_MERCURY_ISA_VERSION
	.align		4
        /*0054*/ 	.byte	0x03, 0x5f
        /*0056*/ 	.short	0x0101


	//----- nvinfo : EIATTR_VRC_CTA_INIT_COUNT
	.align		4
        /*0058*/ 	.byte	0x02, 0x4a
	.zero		1
	.zero		1


	//----- nvinfo : EIATTR_EXIT_INSTR_OFFSETS
	.align		4
        /*005c*/ 	.byte	0x04, 0x1c
        /*005e*/ 	.short	(.L_143 - .L_142)


	//   ....[0]....
.L_142:
        /*0060*/ 	.word	0x00000300


	//   ....[1]....
        /*0064*/ 	.word	0x000003a0


	//----- nvinfo : EIATTR_CBANK_PARAM_SIZE
	.align		4
.L_143:
        /*0068*/ 	.byte	0x03, 0x19
        /*006a*/ 	.short	0x001c


	//----- nvinfo : EIATTR_PARAM_CBANK
	.align		4
        /*006c*/ 	.byte	0x04, 0x0a
        /*006e*/ 	.short	(.L_145 - .L_144)
	.align		4
.L_144:
        /*0070*/ 	.word	index@(.nv.constant0._Z11bsum_kernelPKfPfS0_i)
        /*0074*/ 	.short	0x0380
        /*0076*/ 	.short	0x001c


	//----- nvinfo : EIATTR_SW_WAR
	.align		4
.L_145:
        /*0078*/ 	.byte	0x04, 0x36
        /*007a*/ 	.short	(.L_147 - .L_146)
.L_146:
        /*007c*/ 	.word	0x00000008
.L_147:


//--------------------- .nv.info._Z10max_kernelPKfPfi --------------------------
	.section	.nv.info._Z10max_kernelPKfPfi,"",@"SHT_CUDA_INFO"
	.sectionflags	@""
	.align	4


	//----- nvinfo : EIATTR_CUDA_API_VERSION
	.align		4
        /*0000*/ 	.byte	0x04, 0x37
        /*0002*/ 	.short	(.L_149 - .L_148)
.L_148:
        /*0004*/ 	.word	0x00000082


	//----- nvinfo : EIATTR_KPARAM_INFO
	.align		4
.L_149:
        /*0008*/ 	.byte	0x04, 0x17
        /*000a*/ 	.short	(.L_151 - .L_150)
.L_150:
        /*000c*/ 	.word	0x00000000
        /*0010*/ 	.short	0x0002
        /*0012*/ 	.short	0x0010
        /*0014*/ 	.byte	0x00, 0xf0, 0x11, 0x00


	//----- nvinfo : EIATTR_KPARAM_INFO
	.align		4
.L_151:
        /*0018*/ 	.byte	0x04, 0x17
        /*001a*/ 	.short	(.L_153 - .L_152)
.L_152:
        /*001c*/ 	.word	0x00000000
        /*0020*/ 	.short	0x0001
        /*0022*/ 	.short	0x0008
        /*0024*/ 	.byte	0x00, 0xf5, 0x21, 0x00


	//----- nvinfo : EIATTR_KPARAM_INFO
	.align		4
.L_153:
        /*0028*/ 	.byte	0x04, 0x17
        /*002a*/ 	.short	(.L_155 - .L_154)
.L_154:
        /*002c*/ 	.word	0x00000000
        /*0030*/ 	.short	0x0000
        /*0032*/ 	.short	0x0000
        /*0034*/ 	.byte	0x00, 0xf5, 0x21, 0x00


	//----- nvinfo : EIATTR_SPARSE_MMA_MASK
	.align		4
.L_155:
        /*0038*/ 	.byte	0x03, 0x50
        /*003a*/ 	.short	0x0000


	//----- nvinfo : EIATTR_MAXREG_COUNT
	.align		4
        /*003c*/ 	.byte	0x03, 0x1b
        /*003e*/ 	.short	0x00ff


	//----- nvinfo : EIATTR_NUM_BARRIERS
	.align		4
        /*0040*/ 	.byte	0x02, 0x4c
        /*0042*/ 	.byte	0x01
	.zero		1


	//----- nvinfo : EIATTR_MERCURY_ISA_VERSION
	.align		4
        /*0044*/ 	.byte	0x03, 0x5f
        /*0046*/ 	.short	0x0101


	//----- nvinfo : EIATTR_VRC_CTA_INIT_COUNT
	.align		4
        /*0048*/ 	.byte	0x02, 0x4a
	.zero		1
	.zero		1


	//----- nvinfo : EIATTR_EXIT_INSTR_OFFSETS
	.align		4
        /*004c*/ 	.byte	0x04, 0x1c
        /*004e*/ 	.short	(.L_157 - .L_156)


	//   ....[0]....
.L_156:
        /*0050*/ 	.word	0x000002b0


	//   ....[1]....
        /*0054*/ 	.word	0x00000330


	//----- nvinfo : EIATTR_CRS_STACK_SIZE
	.align		4
.L_157:
        /*0058*/ 	.byte	0x04, 0x1e
        /*005a*/ 	.short	(.L_159 - .L_158)
.L_158:
        /*005c*/ 	.word	0x00000000


	//----- nvinfo : EIATTR_CBANK_PARAM_SIZE
	.align		4
.L_159:
        /*0060*/ 	.byte	0x03, 0x19
        /*0062*/ 	.short	0x0014


	//----- nvinfo : EIATTR_PARAM_CBANK
	.align		4
        /*0064*/ 	.byte	0x04, 0x0a
        /*0066*/ 	.short	(.L_161 - .L_160)
	.align		4
.L_160:
        /*0068*/ 	.word	index@(.nv.constant0._Z10max_kernelPKfPfi)
        /*006c*/ 	.short	0x0380
        /*006e*/ 	.short	0x0014


	//----- nvinfo : EIATTR_SW_WAR
	.align		4
.L_161:
        /*0070*/ 	.byte	0x04, 0x36
        /*0072*/ 	.short	(.L_163 - .L_162)
.L_162:
        /*0074*/ 	.word	0x00000008
.L_163:


//--------------------- .nv.info._Z11bmax_kernelPKfPfi --------------------------
	.section	.nv.info._Z11bmax_kernelPKfPfi,"",@"SHT_CUDA_INFO"
	.sectionflags	@""
	.align	4


	//----- nvinfo : EIATTR_CUDA_API_VERSION
	.align		4
        /*0000*/ 	.byte	0x04, 0x37
        /*0002*/ 	.short	(.L_165 - .L_164)
.L_164:
        /*0004*/ 	.word	0x00000082


	//----- nvinfo : EIATTR_KPARAM_INFO
	.align		4
.L_165:
        /*0008*/ 	.byte	0x04, 0x17
        /*000a*/ 	.short	(.L_167 - .L_166)
.L_166:
        /*000c*/ 	.word	0x00000000
        /*0010*/ 	.short	0x0002
        /*0012*/ 	.short	0x0010
        /*0014*/ 	.byte	0x00, 0xf0, 0x11, 0x00


	//----- nvinfo : EIATTR_KPARAM_INFO
	.align		4
.L_167:
        /*0018*/ 	.byte	0x04, 0x17
        /*001a*/ 	.short	(.L_169 - .L_168)
.L_168:
        /*001c*/ 	.word	0x00000000
        /*0020*/ 	.short	0x0001
        /*0022*/ 	.short	0x0008
        /*0024*/ 	.byte	0x00, 0xf5, 0x21, 0x00


	//----- nvinfo : EIATTR_KPARAM_INFO
	.align		4
.L_169:
        /*0028*/ 	.byte	0x04, 0x17
        /*002a*/ 	.short	(.L_171 - .L_170)
.L_170:
        /*002c*/ 	.word	0x00000000
        /*0030*/ 	.short	0x0000
        /*0032*/ 	.short	0x0000
        /*0034*/ 	.byte	0x00, 0xf5, 0x21, 0x00


	//----- nvinfo : EIATTR_SPARSE_MMA_MASK
	.align		4
.L_171:
        /*0038*/ 	.byte	0x03, 0x50
        /*003a*/ 	.short	0x0000


	//----- nvinfo : EIATTR_MAXREG_COUNT
	.align		4
        /*003c*/ 	.byte	0x03, 0x1b
        /*003e*/ 	.short	0x00ff


	//----- nvinfo : EIATTR_NUM_BARRIERS
	.align		4
        /*0040*/ 	.byte	0x02, 0x4c
        /*0042*/ 	.byte	0x01
	.zero		1


	//----- nvinfo : EIATTR_MERCURY_ISA_VERSION
	.align		4
        /*0044*/ 	.byte	0x03, 0x5f
        /*0046*/ 	.short	0x0101


	//----- nvinfo : EIATTR_VRC_CTA_INIT_COUNT
	.align		4
        /*0048*/ 	.byte	0x02, 0x4a
	.zero		1
	.zero		1


	//----- nvinfo : EIATTR_EXIT_INSTR_OFFSETS
	.align		4
        /*004c*/ 	.byte	0x04, 0x1c
        /*004e*/ 	.short	(.L_173 - .L_172)


	//   ....[0]....
.L_172:
        /*0050*/ 	.word	0x00000220


	//   ....[1]....
        /*0054*/ 	.word	0x000002c0


	//----- nvinfo : EIATTR_CBANK_PARAM_SIZE
	.align		4
.L_173:
        /*0058*/ 	.byte	0x03, 0x19
        /*005a*/ 	.short	0x0014


	//----- nvinfo : EIATTR_PARAM_CBANK
	.align		4
        /*005c*/ 	.byte	0x04, 0x0a
        /*005e*/ 	.short	(.L_175 - .L_174)
	.align		4
.L_174:
        /*0060*/ 	.word	index@(.nv.constant0._Z11bmax_kernelPKfPfi)
        /*0064*/ 	.short	0x0380
        /*0066*/ 	.short	0x0014


	//----- nvinfo : EIATTR_SW_WAR
	.align		4
.L_175:
        /*0068*/ 	.byte	0x04, 0x36
        /*006a*/ 	.short	(.L_177 - .L_176)
.L_176:
        /*006c*/ 	.word	0x00000008
.L_177:


//--------------------- .nv.callgraph             --------------------------
	.section	.nv.callgraph,"",@"SHT_CUDA_CALLGRAPH"
	.align	4
	.sectionentsize	8
	.align		4
        /*0000*/ 	.word	0x00000000
	.align		4
        /*0004*/ 	.word	0xffffffff
	.align		4
        /*0008*/ 	.word	0x00000000
	.align		4
        /*000c*/ 	.word	0xfffffffe
	.align		4
        /*0010*/ 	.word	0x00000000
	.align		4
        /*0014*/ 	.word	0xfffffffd
	.align		4
        /*0018*/ 	.word	0x00000000
	.align		4
        /*001c*/ 	.word	0xfffffffc


//--------------------- .text._Z9mm_kernelILi16EEvPKfS1_Pfiiif --------------------------
	.section	.text._Z9mm_kernelILi16EEvPKfS1_Pfiiif,"ax",@progbits
	.align	128
        .global         _Z9mm_kernelILi16EEvPKfS1_Pfiiif
        .type           _Z9mm_kernelILi16EEvPKfS1_Pfiiif,@function
        .size           _Z9mm_kernelILi16EEvPKfS1_Pfiiif,(.L_x_65 - _Z9mm_kernelILi16EEvPKfS1_Pfiiif)
        .other          _Z9mm_kernelILi16EEvPKfS1_Pfiiif,@"STO_CUDA_ENTRY STV_DEFAULT"
_Z9mm_kernelILi16EEvPKfS1_Pfiiif:
.text._Z9mm_kernelILi16EEvPKfS1_Pfiiif:
[----:B------:R-:W-:Y:S01]  /*0000*/  LDC R1, c[0x0][0x37c] ;  /* 0x0000df00ff017b82 */ /* 0x000fe20000000800 */
[----:B------:R-:W0:Y:S01]  /*0010*/  S2R R21, SR_TID.X ;  /* 0x0000000000157919 */ /* 0x000e220000002100 */
[----:B------:R-:W1:Y:S06]  /*0020*/  LDCU UR10, c[0x0][0x3a0] ;  /* 0x00007400ff0a77ac */ /* 0x000e6c0008000800 */
[----:B------:R-:W0:Y:S01]  /*0030*/  LDC R13, c[0x0][0x360] ;  /* 0x0000d800ff0d7b82 */ /* 0x000e220000000800 */
[----:B------:R-:W-:Y:S01]  /*0040*/  IMAD.MOV.U32 R23, RZ, RZ, RZ ;  /* 0x000000ffff177224 */ /* 0x000fe200078e00ff */
[----:B------:R-:W2:Y:S01]  /*0050*/  S2R R0, SR_TID.Y ;  /* 0x0000000000007919 */ /* 0x000ea20000002200 */
[----:B------:R-:W3:Y:S05]  /*0060*/  LDCU.64 UR8, c[0x0][0x358] ;  /* 0x00006b00ff0877ac */ /* 0x000eea0008000a00 */
[----:B------:R-:W0:Y:S08]  /*0070*/  S2UR UR4, SR_CTAID.X ;  /* 0x00000000000479c3 */ /* 0x000e300000002500 */
[----:B------:R-:W2:Y:S01]  /*0080*/  S2UR UR5, SR_CTAID.Y ;  /* 0x00000000000579c3 */ /* 0x000ea20000002600 */
[----:B-1----:R-:W-:-:S07]  /*0090*/  UISETP.GE.AND UP0, UPT, UR10, 0x1, UPT ;  /* 0x000000010a00788c */ /* 0x002fce000bf06270 */
[----:B------:R-:W2:Y:S01]  /*00a0*/  LDC R12, c[0x0][0x364] ;  /* 0x0000d900ff0c7b82 */ /* 0x000ea20000000800 */
[----:B0-----:R-:W-:Y:S02]  /*00b0*/  IMAD R13, R13, UR4, R21 ;  /* 0x000000040d0d7c24 */ /* 0x001fe4000f8e0215 */
[----:B--2---:R-:W-:Y:S01]  /*00c0*/  IMAD R12, R12, UR5, R0 ;  /* 0x000000050c0c7c24 */ /* 0x004fe2000f8e0200 */
[----:B---3--:R-:W-:Y:S06]  /*00d0*/  BRA.U !UP0, `(.L_x_0) ;  /* 0x0000000508387547 */ /* 0x008fec000b800000 */
[----:B------:R-:W0:Y:S01]  /*00e0*/  S2UR UR7, SR_CgaCtaId ;  /* 0x00000000000779c3 */ /* 0x000e220000008800 */
[----:B------:R-:W1:Y:S01]  /*00f0*/  LDCU UR11, c[0x0][0x39c] ;  /* 0x00007380ff0b77ac */ /* 0x000e620008000800 */
[----:B------:R-:W-:Y:S02]  /*0100*/  IMAD.MOV.U32 R23, RZ, RZ, RZ ;  /* 0x000000ffff177224 */ /* 0x000fe400078e00ff */
[----:B------:R-:W-:Y:S01]  /*0110*/  IMAD R15, R12, UR10, R21 ;  /* 0x0000000a0c0f7c24 */ /* 0x000fe2000f8e0215 */
[----:B------:R-:W-:Y:S01]  /*0120*/  UMOV UR5, 0x400 ;  /* 0x0000040000057882 */ /* 0x000fe20000000000 */
[----:B------:R-:W-:Y:S02]  /*0130*/  UIADD3 UR4, UPT, UPT, UR10, 0xf, URZ ;  /* 0x0000000f0a047890 */ /* 0x000fe4000fffe0ff */
[----:B------:R-:W2:Y:S01]  /*0140*/  LDC R14, c[0x0][0x39c] ;  /* 0x0000e700ff0e7b82 */ /* 0x000ea20000000800 */
[----:B------:R-:W-:Y:S02]  /*0150*/  UIADD3 UR6, UPT, UPT, UR5, 0x400, URZ ;  /* 0x0000040005067890 */ /* 0x000fe4000fffe0ff */
[----:B------:R-:W-:Y:S01]  /*0160*/  USHF.R.U32.HI UR4, URZ, 0x4, UR4 ;  /* 0x00000004ff047899 */ /* 0x000fe20008011604 */
[----:B------:R-:W3:Y:S04]  /*0170*/  LDCU UR13, c[0x0][0x3a0] ;  /* 0x00007400ff0d77ac */ /* 0x000ee80008000800 */
[----:B------:R-:W4:Y:S01]  /*0180*/  LDC.64 R2, c[0x0][0x380] ;  /* 0x0000e000ff027b82 */ /* 0x000f220000000a00 */
[----:B------:R-:W2:Y:S01]  /*0190*/  LDCU UR12, c[0x0][0x398] ;  /* 0x00007300ff0c77ac */ /* 0x000ea20008000800 */
[----:B-1----:R-:W-:Y:S01]  /*01a0*/  IMAD R17, R0, UR11, R13 ;  /* 0x0000000b00117c24 */ /* 0x002fe2000f8e020d */
[----:B------:R-:W-:-:S02]  /*01b0*/  UIADD3 UR4, UPT, UPT, -UR4, URZ, URZ ;  /* 0x000000ff04047290 */ /* 0x000fc4000fffe1ff */
[----:B0-----:R-:W-:Y:S02]  /*01c0*/  ULEA UR5, UR7, UR5, 0x18 ;  /* 0x0000000507057291 */ /* 0x001fe4000f8ec0ff */
[----:B------:R-:W-:-:S04]  /*01d0*/  ULEA UR6, UR7, UR6, 0x18 ;  /* 0x0000000607067291 */ /* 0x000fc8000f8ec0ff */
[----:B------:R-:W-:Y:S02]  /*01e0*/  LEA R16, R0, UR5, 0x6 ;  /* 0x0000000500107c11 */ /* 0x000fe4000f8e30ff */
[----:B------:R-:W-:-:S03]  /*01f0*/  LEA R19, R21, UR6, 0x2 ;  /* 0x0000000615137c11 */ /* 0x000fc6000f8e10ff */
[----:B------:R-:W-:Y:S01]  /*0200*/  IMAD R20, R21, 0x4, R16 ;  /* 0x0000000415147824 */ /* 0x000fe200078e0210 */
[----:B---3--:R-:W-:-:S07]  /*0210*/  LEA R18, R0, R19, 0x6 ;  /* 0x0000001300127211 */ /* 0x008fce00078e30ff */
.L_x_1:
[----:B------:R-:W-:Y:S01]  /*0220*/  ISETP.GE.AND P0, PT, R0, UR13, PT ;  /* 0x0000000d00007c0c */ /* 0x000fe2000bf06270 */
[----:B------:R-:W-:Y:S02]  /*0230*/  IMAD.MOV.U32 R27, RZ, RZ, RZ ;  /* 0x000000ffff1b7224 */ /* 0x000fe400078e00ff */
[----:B------:R-:W-:Y:S01]  /*0240*/  IMAD.MOV.U32 R29, RZ, RZ, RZ ;  /* 0x000000ffff1d7224 */ /* 0x000fe200078e00ff */
[----:B--2---:R-:W-:Y:S01]  /*0250*/  ISETP.GE.OR P1, PT, R13, R14, P0 ;  /* 0x0000000e0d00720c */ /* 0x004fe20000726670 */
[----:B----4-:R-:W-:Y:S01]  /*0260*/  IMAD.WIDE R4, R15, 0x4, R2 ;  /* 0x000000040f047825 */ /* 0x010fe200078e0202 */
[----:B------:R-:W-:-:S04]  /*0270*/  ISETP.GE.AND P0, PT, R21, UR13, PT ;  /* 0x0000000d15007c0c */ /* 0x000fc8000bf06270 */
[----:B------:R-:W-:-:S07]  /*0280*/  ISETP.GE.OR P0, PT, R12, UR12, P0 ;  /* 0x0000000c0c007c0c */ /* 0x000fce0008706670 */
[----:B------:R-:W0:Y:S06]  /*0290*/  @!P1 LDC.64 R6, c[0x0][0x388] ;  /* 0x0000e200ff069b82 */ /* 0x000e2c0000000a00 */
[----:B------:R-:W2:Y:S01]  /*02a0*/  @!P0 LDG.E R27, desc[UR8][R4.64] ;  /* 0x00000008041b8981 */ /* 0x000ea2000c1e1900 */
[----:B0-----:R-:W-:-:S05]  /*02b0*/  @!P1 IMAD.WIDE R6, R17, 0x4, R6 ;  /* 0x0000000411069825 */ /* 0x001fca00078e0206 */
[----:B------:R-:W3:Y:S01]  /*02c0*/  @!P1 LDG.E R29, desc[UR8][R6.64] ;  /* 0x00000008061d9981 */ /* 0x000ee2000c1e1900 */
[----:B------:R-:W-:-:S04]  /*02d0*/  UIADD3 UR4, UPT, UPT, UR4, 0x1, URZ ;  /* 0x0000000104047890 */ /* 0x000fc8000fffe0ff */
[----:B------:R-:W-:Y:S01]  /*02e0*/  UISETP.NE.AND UP0, UPT, UR4, URZ, UPT ;  /* 0x000000ff0400728c */ /* 0x000fe2000bf05270 */
[----:B------:R-:W-:Y:S01]  /*02f0*/  IADD3 R0, PT, PT, R0, 0x10, RZ ;  /* 0x0000001000007810 */ /* 0x000fe20007ffe0ff */
[----:B------:R-:W-:Y:S01]  /*0300*/  VIADD R15, R15, 0x10 ;  /* 0x000000100f0f7836 */ /* 0x000fe20000000000 */
[----:B------:R-:W-:Y:S01]  /*0310*/  LEA R17, R14, R17, 0x4 ;  /* 0x000000110e117211 */ /* 0x000fe200078e20ff */
[----:B------:R-:W-:Y:S01]  /*0320*/  VIADD R21, R21, 0x10 ;  /* 0x0000001015157836 */ /* 0x000fe20000000000 */
[----:B--2---:R-:W-:Y:S04]  /*0330*/  STS [R20], R27 ;  /* 0x0000001b14007388 */ /* 0x004fe80000000800 */
[----:B---3--:R-:W-:Y:S01]  /*0340*/  STS [R18], R29 ;  /* 0x0000001d12007388 */ /* 0x008fe20000000800 */
[----:B------:R-:W-:Y:S06]  /*0350*/  BAR.SYNC.DEFER_BLOCKING 0x0 ;  /* 0x0000000000007b1d */ /* 0x000fec0000010000 */
[----:B------:R-:W-:Y:S04]  /*0360*/  LDS R22, [R19] ;  /* 0x0000000013167984 */ /* 0x000fe80000000800 */
[----:B------:R-:W0:Y:S04]  /*0370*/  LDS.128 R8, [R16] ;  /* 0x0000000010087984 */ /* 0x000e280000000c00 */
[----:B------:R-:W1:Y:S04]  /*0380*/  LDS R26, [R19+0x40] ;  /* 0x00004000131a7984 */ /* 0x000e680000000800 */
[----:B------:R-:W2:Y:S04]  /*0390*/  LDS R25, [R19+0x80] ;  /* 0x0000800013197984 */ /* 0x000ea80000000800 */
[----:B------:R-:W3:Y:S04]  /*03a0*/  LDS R24, [R19+0xc0] ;  /* 0x0000c00013187984 */ /* 0x000ee80000000800 */
[----:B------:R-:W-:Y:S04]  /*03b0*/  LDS.128 R4, [R16+0x10] ;  /* 0x0000100010047984 */ /* 0x000fe80000000c00 */
[----:B------:R-:W-:Y:S01]  /*03c0*/  LDS R27, [R19+0x200] ;  /* 0x00020000131b7984 */ /* 0x000fe20000000800 */
[----:B0-----:R-:W-:-:S03]  /*03d0*/  FFMA R8, R8, R22, R23 ;  /* 0x0000001608087223 */ /* 0x001fc60000000017 */
[----:B------:R-:W0:Y:S01]  /*03e0*/  LDS R23, [R19+0x100] ;  /* 0x0001000013177984 */ /* 0x000e220000000800 */
[----:B-1----:R-:W-:-:S03]  /*03f0*/  FFMA R8, R26, R9, R8 ;  /* 0x000000091a087223 */ /* 0x002fc60000000008 */
[----:B------:R-:W1:Y:S01]  /*0400*/  LDS R22, [R19+0x140] ;  /* 0x0001400013167984 */ /* 0x000e620000000800 */
[----:B--2---:R-:W-:-:S03]  /*0410*/  FFMA R9, R25, R10, R8 ;  /* 0x0000000a19097223 */ /* 0x004fc60000000008 */
[----:B------:R-:W2:Y:S01]  /*0420*/  LDS R25, [R19+0x180] ;  /* 0x0001800013197984 */ /* 0x000ea20000000800 */
[----:B---3--:R-:W-:-:S03]  /*0430*/  FFMA R9, R24, R11, R9 ;  /* 0x0000000b18097223 */ /* 0x008fc60000000009 */
[----:B------:R-:W3:Y:S04]  /*0440*/  LDS R26, [R19+0x1c0] ;  /* 0x0001c000131a7984 */ /* 0x000ee80000000800 */
[----:B------:R-:W-:Y:S01]  /*0450*/  LDS R24, [R19+0x240] ;  /* 0x0002400013187984 */ /* 0x000fe20000000800 */
[----:B0-----:R-:W-:-:S03]  /*0460*/  FFMA R23, R4, R23, R9 ;  /* 0x0000001704177223 */ /* 0x001fc60000000009 */
[----:B------:R-:W0:Y:S01]  /*0470*/  LDS.128 R8, [R16+0x20] ;  /* 0x0000200010087984 */ /* 0x000e220000000c00 */
[----:B-1----:R-:W-:-:S03]  /*0480*/  FFMA R22, R22, R5, R23 ;  /* 0x0000000516167223 */ /* 0x002fc60000000017 */
[----:B------:R-:W1:Y:S01]  /*0490*/  LDS R23, [R19+0x280] ;  /* 0x0002800013177984 */ /* 0x000e620000000800 */
[----:B--2---:R-:W-:-:S03]  /*04a0*/  FFMA R25, R25, R6, R22 ;  /* 0x0000000619197223 */ /* 0x004fc60000000016 */
[----:B------:R-:W2:Y:S01]  /*04b0*/  LDS R22, [R19+0x2c0] ;  /* 0x0002c00013167984 */ /* 0x000ea20000000800 */
[----:B---3--:R-:W-:-:S03]  /*04c0*/  FFMA R7, R26, R7, R25 ;  /* 0x000000071a077223 */ /* 0x008fc60000000019 */
[----:B------:R-:W-:Y:S01]  /*04d0*/  LDS R25, [R19+0x300] ;  /* 0x0003000013197984 */ /* 0x000fe20000000800 */
[----:B0-----:R-:W-:-:S03]  /*04e0*/  FFMA R27, R8, R27, R7 ;  /* 0x0000001b081b7223 */ /* 0x001fc60000000007 */
[----:B------:R-:W0:Y:S01]  /*04f0*/  LDS.128 R4, [R16+0x30] ;  /* 0x0000300010047984 */ /* 0x000e220000000c00 */
[----:B------:R-:W-:-:S03]  /*0500*/  FFMA R24, R24, R9, R27 ;  /* 0x0000000918187223 */ /* 0x000fc6000000001b */
[----:B------:R-:W3:Y:S04]  /*0510*/  LDS R27, [R19+0x340] ;  /* 0x00034000131b7984 */ /* 0x000ee80000000800 */
[----:B------:R-:W4:Y:S04]  /*0520*/  LDS R9, [R19+0x380] ;  /* 0x0003800013097984 */ /* 0x000f280000000800 */
[----:B------:R-:W5:Y:S01]  /*0530*/  LDS R8, [R19+0x3c0] ;  /* 0x0003c00013087984 */ /* 0x000f620000000800 */
[----:B-1----:R-:W-:-:S04]  /*0540*/  FFMA R23, R23, R10, R24 ;  /* 0x0000000a17177223 */ /* 0x002fc80000000018 */
[----:B--2---:R-:W-:-:S04]  /*0550*/  FFMA R11, R22, R11, R23 ;  /* 0x0000000b160b7223 */ /* 0x004fc80000000017 */
[----:B0-----:R-:W-:-:S04]  /*0560*/  FFMA R4, R4, R25, R11 ;  /* 0x0000001904047223 */ /* 0x001fc8000000000b */
[----:B---3--:R-:W-:-:S04]  /*0570*/  FFMA R4, R27, R5, R4 ;  /* 0x000000051b047223 */ /* 0x008fc80000000004 */
[----:B----4-:R-:W-:-:S04]  /*0580*/  FFMA R9, R9, R6, R4 ;  /* 0x0000000609097223 */ /* 0x010fc80000000004 */
[----:B-----5:R-:W-:Y:S01]  /*0590*/  FFMA R23, R8, R7, R9 ;  /* 0x0000000708177223 */ /* 0x020fe20000000009 */
[----:B------:R-:W-:Y:S06]  /*05a0*/  BAR.SYNC.DEFER_BLOCKING 0x0 ;  /* 0x0000000000007b1d */ /* 0x000fec0000010000 */
[----:B------:R-:W-:Y:S05]  /*05b0*/  BRA.U UP0, `(.L_x_1) ;  /* 0xfffffffd00187547 */ /* 0x000fea000b83ffff */
.L_x_0:
[----:B------:R-:W0:Y:S02]  /*05c0*/  LDCU.64 UR4, c[0x0][0x398] ;  /* 0x00007300ff0477ac */ /* 0x000e240008000a00 */
[----:B0-----:R-:W-:-:S04]  /*05d0*/  ISETP.GE.AND P0, PT, R13, UR5, PT ;  /* 0x000000050d007c0c */ /* 0x001fc8000bf06270 */
[----:B------:R-:W-:-:S13]  /*05e0*/  ISETP.GE.OR P0, PT, R12, UR4, P0 ;  /* 0x000000040c007c0c */ /* 0x000fda0008706670 */
[----:B------:R-:W-:Y:S05]  /*05f0*/  @P0 EXIT ;  /* 0x000000000000094d */ /* 0x000fea0003800000 */
[----:B------:R-:W0:Y:S01]  /*0600*/  LDC R4, c[0x0][0x3a4] ;  /* 0x0000e900ff047b82 */ /* 0x000e220000000800 */
[----:B------:R-:W-:Y:S01]  /*0610*/  BSSY.RECONVERGENT B0, `(.L_x_2) ;  /* 0x000000d000007945 */ /* 0x000fe20003800200 */
[----:B0-----:R-:W0:Y:S08]  /*0620*/  MUFU.RCP R0, R4 ;  /* 0x0000000400007308 */ /* 0x001e300000001000 */
[----:B------:R-:W1:Y:S01]  /*0630*/  FCHK P0, R23, R4 ;  /* 0x0000000417007302 */ /* 0x000e620000000000 */
[----:B0-----:R-:W-:-:S04]  /*0640*/  FFMA R3, R0, -R4, 1 ;  /* 0x3f80000000037423 */ /* 0x001fc80000000804 */
[----:B------:R-:W-:-:S04]  /*0650*/  FFMA R0, R0, R3, R0 ;  /* 0x0000000300007223 */ /* 0x000fc80000000000 */
[----:B------:R-:W-:-:S04]  /*0660*/  FFMA R2, R0, R23, RZ ;  /* 0x0000001700027223 */ /* 0x000fc800000000ff */
[----:B------:R-:W-:-:S04]  /*0670*/  FFMA R3, R2, -R4, R23 ;  /* 0x8000000402037223 */ /* 0x000fc80000000017 */
[----:B------:R-:W-:Y:S01]  /*0680*/  FFMA R5, R0, R3, R2 ;  /* 0x0000000300057223 */ /* 0x000fe20000000002 */
[----:B-1----:R-:W-:Y:S06]  /*0690*/  @!P0 BRA `(.L_x_3) ;  /* 0x0000000000108947 */ /* 0x002fec0003800000 */
[----:B------:R-:W-:Y:S01]  /*06a0*/  IMAD.MOV.U32 R0, RZ, RZ, R23 ;  /* 0x000000ffff007224 */ /* 0x000fe200078e0017 */
[----:B------:R-:W-:-:S07]  /*06b0*/  MOV R2, 0x6d0 ;  /* 0x000006d000027802 */ /* 0x000fce0000000f00 */
[----:B------:R-:W-:Y:S05]  /*06c0*/  CALL.REL.NOINC `($__internal_0_$__cuda_sm3x_div_rn_noftz_f32_slowpath) ;  /* 0x0000000000207944 */ /* 0x000fea0003c00000 */
[----:B------:R-:W-:-:S07]  /*06d0*/  IMAD.MOV.U32 R5, RZ, RZ, R0 ;  /* 0x000000ffff057224 */ /* 0x000fce00078e0000 */
.L_x_3:
[----:B------:R-:W-:Y:S05]  /*06e0*/  BSYNC.RECONVERGENT B0 ;  /* 0x0000000000007941 */ /* 0x000fea0003800200 */
.L_x_2:
[----:B------:R-:W0:Y:S01]  /*06f0*/  LDC.64 R2, c[0x0][0x390] ;  /* 0x0000e400ff027b82 */ /* 0x000e220000000a00 */
[----:B------:R-:W1:Y:S02]  /*0700*/  LDCU UR4, c[0x0][0x39c] ;  /* 0x00007380ff0477ac */ /* 0x000e640008000800 */
[----:B-1----:R-:W-:-:S04]  /*0710*/  IMAD R13, R12, UR4, R13 ;  /* 0x000000040c0d7c24 */ /* 0x002fc8000f8e020d */
[----:B0-----:R-:W-:-:S05]  /*0720*/  IMAD.WIDE R2, R13, 0x4, R2 ;  /* 0x000000040d027825 */ /* 0x001fca00078e0202 */
[----:B------:R-:W-:Y:S01]  /*0730*/  STG.E desc[UR8][R2.64], R5 ;  /* 0x0000000502007986 */ /* 0x000fe2000c101908 */
[----:B------:R-:W-:Y:S05]  /*0740*/  EXIT ;  /* 0x000000000000794d */ /* 0x000fea0003800000 */
        .weak           $__internal_0_$__cuda_sm3x_div_rn_noftz_f32_slowpath
        .type           $__internal_0_$__cuda_sm3x_div_rn_noftz_f32_slowpath,@function
        .size           $__internal_0_$__cuda_sm3x_div_rn_noftz_f32_slowpath,(.L_x_65 - $__internal_0_$__cuda_sm3x_div_rn_noftz_f32_slowpath)
$__internal_0_$__cuda_sm3x_div_rn_noftz_f32_slowpath:
[----:B------:R-:W0:Y:S01]  /*0750*/  LDC R3, c[0x0][0x3a4] ;  /* 0x0000e900ff037b82 */ /* 0x000e220000000800 */
[----:B------:R-:W-:Y:S01]  /*0760*/  SHF.R.U32.HI R4, RZ, 0x17, R0 ;  /* 0x00000017ff047819 */ /* 0x000fe20000011600 */
[----:B------:R-:W1:Y:S01]  /*0770*/  LDCU UR4, c[0x0][0x3a4] ;  /* 0x00007480ff0477ac */ /* 0x000e620008000800 */
[----:B------:R-:W-:Y:S02]  /*0780*/  BSSY.RECONVERGENT B1, `(.L_x_4) ;  /* 0x0000063000017945 */ /* 0x000fe40003800200 */
[----:B------:R-:W-:-:S05]  /*0790*/  LOP3.LUT R8, R4, 0xff, RZ, 0xc0, !PT ;  /* 0x000000ff04087812 */ /* 0x000fca00078ec0ff */
[----:B------:R-:W-:Y:S02]  /*07a0*/  VIADD R9, R8, 0xffffffff ;  /* 0xffffffff08097836 */ /* 0x000fe40000000000 */
[----:B-1----:R-:W-:Y:S01]  /*07b0*/  IMAD.U32 R7, RZ, RZ, UR4 ;  /* 0x00000004ff077e24 */ /* 0x002fe2000f8e00ff */
[----:B0-----:R-:W-:-:S04]  /*07c0*/  SHF.R.U32.HI R5, RZ, 0x17, R3 ;  /* 0x00000017ff057819 */ /* 0x001fc80000011603 */
[----:B------:R-:W-:-:S04]  /*07d0*/  LOP3.LUT R5, R5, 0xff, RZ, 0xc0, !PT ;  /* 0x000000ff05057812 */ /* 0x000fc800078ec0ff */
[----:B------:R-:W-:-:S04]  /*07e0*/  IADD3 R6, PT, PT, R5, -0x1, RZ ;  /* 0xffffffff05067810 */ /* 0x000fc80007ffe0ff */
[----:B------:R-:W-:-:S04]  /*07f0*/  ISETP.GT.U32.AND P0, PT, R6, 0xfd, PT ;  /* 0x000000fd0600780c */ /* 0x000fc80003f04070 */
[----:B------:R-:W-:-:S13]  /*0800*/  ISETP.GT.U32.OR P0, PT, R9, 0xfd, P0 ;  /* 0x000000fd0900780c */ /* 0x000fda0000704470 */
[----:B------:R-:W-:Y:S01]  /*0810*/  @!P0 MOV R4, RZ ;  /* 0x000000ff00048202 */ /* 0x000fe20000000f00 */
[----:B------:R-:W-:Y:S06]  /*0820*/  @!P0 BRA `(.L_x_5) ;  /* 0x00000000005c8947 */ /* 0x000fec0003800000 */
[----:B------:R-:W-:Y:S02]  /*0830*/  FSETP.GTU.FTZ.AND P0, PT, |R0|, +INF , PT ;  /* 0x7f8000000000780b */ /* 0x000fe40003f1c200 */
[----:B------:R-:W-:-:S04]  /*0840*/  FSETP.GTU.FTZ.AND P1, PT, |R3|, +INF , PT ;  /* 0x7f8000000300780b */ /* 0x000fc80003f3c200 */
[----:B------:R-:W-:-:S13]  /*0850*/  PLOP3.LUT P0, PT, P0, P1, PT, 0xf8, 0x8f ;  /* 0x00000000008f781c */ /* 0x000fda0000703f70 */
[----:B------:R-:W-:Y:S05]  /*0860*/  @P0 BRA `(.L_x_6) ;  /* 0x00000004004c0947 */ /* 0x000fea0003800000 */
[----:B------:R-:W-:-:S13]  /*0870*/  LOP3.LUT P0, RZ, R7, 0x7fffffff, R0, 0xc8, !PT ;  /* 0x7fffffff07ff7812 */ /* 0x000fda000780c800 */
[----:B------:R-:W-:Y:S05]  /*0880*/  @!P0 BRA `(.L_x_7) ;  /* 0x00000004003c8947 */ /* 0x000fea0003800000 */
[C---:B------:R-:W-:Y:S02]  /*0890*/  FSETP.NEU.FTZ.AND P2, PT, |R0|.reuse, +INF , PT ;  /* 0x7f8000000000780b */ /* 0x040fe40003f5d200 */
[----:B------:R-:W-:Y:S02]  /*08a0*/  FSETP.NEU.FTZ.AND P1, PT, |R3|, +INF , PT ;  /* 0x7f8000000300780b */ /* 0x000fe40003f3d200 */
[----:B------:R-:W-:-:S11]  /*08b0*/  FSETP.NEU.FTZ.AND P0, PT, |R0|, +INF , PT ;  /* 0x7f8000000000780b */ /* 0x000fd60003f1d200 */
[----:B------:R-:W-:Y:S05]  /*08c0*/  @!P1 BRA !P2, `(.L_x_7) ;  /* 0x00000004002c9947 */ /* 0x000fea0005000000 */
[----:B------:R-:W-:-:S04]  /*08d0*/  LOP3.LUT P2, RZ, R0, 0x7fffffff, RZ, 0xc0, !PT ;  /* 0x7fffffff00ff7812 */ /* 0x000fc8000784c0ff */
[----:B------:R-:W-:-:S13]  /*08e0*/  PLOP3.LUT P1, PT, P1, P2, PT, 0x2f, 0xf2 ;  /* 0x0000000000f2781c */ /* 0x000fda0000f24577 */
[----:B------:R-:W-:Y:S05]  /*08f0*/  @P1 BRA `(.L_x_8) ;  /* 0x0000000400181947 */ /* 0x000fea0003800000 */
[----:B------:R-:W-:-:S04]  /*0900*/  LOP3.LUT P1, RZ, R7, 0x7fffffff, RZ, 0xc0, !PT ;  /* 0x7fffffff07ff7812 */ /* 0x000fc8000782c0ff */
[----:B------:R-:W-:-:S13]  /*0910*/  PLOP3.LUT P0, PT, P0, P1, PT, 0x2f, 0xf2 ;  /* 0x0000000000f2781c */ /* 0x000fda0000702577 */
[----:B------:R-:W-:Y:S05]  /*0920*/  @P0 BRA `(.L_x_9) ;  /* 0x0000000400000947 */ /* 0x000fea0003800000 */
[----:B------:R-:W-:Y:S02]  /*0930*/  ISETP.GE.AND P0, PT, R9, RZ, PT ;  /* 0x000000ff0900720c */ /* 0x000fe40003f06270 */
[----:B------:R-:W-:-:S11]  /*0940*/  ISETP.GE.AND P1, PT, R6, RZ, PT ;  /* 0x000000ff0600720c */ /* 0x000fd60003f26270 */
[----:B------:R-:W-:Y:S02]  /*0950*/  @P0 IMAD.MOV.U32 R4, RZ, RZ, RZ ;  /* 0x000000ffff040224 */ /* 0x000fe400078e00ff */
[----:B------:R-:W-:Y:S01]  /*0960*/  @!P0 FFMA R0, R0, 1.84467440737095516160e+19, RZ ;  /* 0x5f80000000008823 */ /* 0x000fe200000000ff */
[----:B------:R-:W-:Y:S02]  /*0970*/  @!P0 IMAD.MOV.U32 R4, RZ, RZ, -0x40 ;  /* 0xffffffc0ff048424 */ /* 0x000fe400078e00ff */
[----:B------:R-:W-:-:S03]  /*0980*/  @!P1 FFMA R7, R3, 1.84467440737095516160e+19, RZ ;  /* 0x5f80000003079823 */ /* 0x000fc600000000ff */
[----:B------:R-:W-:-:S07]  /*0990*/  @!P1 IADD3 R4, PT, PT, R4, 0x40, RZ ;  /* 0x0000004004049810 */ /* 0x000fce0007ffe0ff */
.L_x_5:
[----:B------:R-:W-:Y:S01]  /*09a0*/  LEA R6, R5, 0xc0800000, 0x17 ;  /* 0xc080000005067811 */ /* 0x000fe200078eb8ff */
[----:B------:R-:W-:Y:S01]  /*09b0*/  VIADD R3, R8, 0xffffff81 ;  /* 0xffffff8108037836 */ /* 0x000fe20000000000 */
[----:B------:R-:W-:Y:S03]  /*09c0*/  BSSY.RECONVERGENT B2, `(.L_x_10) ;  /* 0x0000035000027945 */ /* 0x000fe60003800200 */
[----:B------:R-:W-:Y:S01]  /*09d0*/  IMAD.IADD R6, R7, 0x1, -R6 ;  /* 0x0000000107067824 */ /* 0x000fe200078e0a06 */
[C---:B------:R-:W-:Y:S01]  /*09e0*/  IADD3 R5, PT, PT, R3.reuse, 0x7f, -R5 ;  /* 0x0000007f03057810 */ /* 0x040fe20007ffe805 */
[----:B------:R-:W-:Y:S02]  /*09f0*/  IMAD R0, R3, -0x800000, R0 ;  /* 0xff80000003007824 */ /* 0x000fe400078e0200 */
[----:B------:R-:W0:Y:S01]  /*0a00*/  MUFU.RCP R7, R6 ;  /* 0x0000000600077308 */ /* 0x000e220000001000 */
[----:B------:R-:W-:Y:S01]  /*0a10*/  FADD.FTZ R9, -R6, -RZ ;  /* 0x800000ff06097221 */ /* 0x000fe20000010100 */
[----:B------:R-:W-:-:S03]  /*0a20*/  IADD3 R5, PT, PT, R5, R4, RZ ;  /* 0x0000000405057210 */ /* 0x000fc60007ffe0ff */
[----:B0-----:R-:W-:-:S04]  /*0a30*/  FFMA R8, R7, R9, 1 ;  /* 0x3f80000007087423 */ /* 0x001fc80000000009 */
[----:B------:R-:W-:-:S04]  /*0a40*/  FFMA R10, R7, R8, R7 ;  /* 0x00000008070a7223 */ /* 0x000fc80000000007 */
[----:B------:R-:W-:-:S04]  /*0a50*/  FFMA R7, R0, R10, RZ ;  /* 0x0000000a00077223 */ /* 0x000fc800000000ff */
[----:B------:R-:W-:-:S04]  /*0a60*/  FFMA R8, R9, R7, R0 ;  /* 0x0000000709087223 */ /* 0x000fc80000000000 */
[----:B------:R-:W-:-:S04]  /*0a70*/  FFMA R7, R10, R8, R7 ;  /* 0x000000080a077223 */ /* 0x000fc80000000007 */
[----:B------:R-:W-:-:S04]  /*0a80*/  FFMA R8, R9, R7, R0 ;  /* 0x0000000709087223 */ /* 0x000fc80000000000 */
[----:B------:R-:W-:-:S05]  /*0a90*/  FFMA R0, R10, R8, R7 ;  /* 0x000000080a007223 */ /* 0x000fca0000000007 */
[----:B------:R-:W-:-:S04]  /*0aa0*/  SHF.R.U32.HI R3, RZ, 0x17, R0 ;  /* 0x00000017ff037819 */ /* 0x000fc80000011600 */
[----:B------:R-:W-:-:S05]  /*0ab0*/  LOP3.LUT R3, R3, 0xff, RZ, 0xc0, !PT ;  /* 0x000000ff03037812 */ /* 0x000fca00078ec0ff */
[----:B------:R-:W-:-:S04]  /*0ac0*/  IMAD.IADD R9, R3, 0x1, R5 ;  /* 0x0000000103097824 */ /* 0x000fc800078e0205 */
[----:B------:R-:W-:-:S05]  /*0ad0*/  VIADD R3, R9, 0xffffffff ;  /* 0xffffffff09037836 */ /* 0x000fca0000000000 */
[----:B------:R-:W-:-:S13]  /*0ae0*/  ISETP.GE.U32.AND P0, PT, R3, 0xfe, PT ;  /* 0x000000fe0300780c */ /* 0x000fda0003f06070 */
[----:B------:R-:W-:Y:S05]  /*0af0*/  @!P0 BRA `(.L_x_11) ;  /* 0x0000000000808947 */ /* 0x000fea0003800000 */
[----:B------:R-:W-:-:S13]  /*0b00*/  ISETP.GT.AND P0, PT, R9, 0xfe, PT ;  /* 0x000000fe0900780c */ /* 0x000fda0003f04270 */
[----:B------:R-:W-:Y:S05]  /*0b10*/  @P0 BRA `(.L_x_12) ;  /* 0x00000000006c0947 */ /* 0x000fea0003800000 */
[----:B------:R-:W-:-:S13]  /*0b20*/  ISETP.GE.AND P0, PT, R9, 0x1, PT ;  /* 0x000000010900780c */ /* 0x000fda0003f06270 */
[----:B------:R-:W-:Y:S05]  /*0b30*/  @P0 BRA `(.L_x_13) ;  /* 0x0000000000740947 */ /* 0x000fea0003800000 */
[----:B------:R-:W-:Y:S02]  /*0b40*/  ISETP.GE.AND P0, PT, R9, -0x18, PT ;  /* 0xffffffe80900780c */ /* 0x000fe40003f06270 */
[----:B------:R-:W-:-:S11]  /*0b50*/  LOP3.LUT R0, R0, 0x80000000, RZ, 0xc0, !PT ;  /* 0x8000000000007812 */ /* 0x000fd600078ec0ff */
[----:B------:R-:W-:Y:S05]  /*0b60*/  @!P0 BRA `(.L_x_13) ;  /* 0x0000000000688947 */ /* 0x000fea0003800000 */
[CCC-:B------:R-:W-:Y:S01]  /*0b70*/  FFMA.RZ R3, R10.reuse, R8.reuse, R7.reuse ;  /* 0x000000080a037223 */ /* 0x1c0fe2000000c007 */
[C---:B------:R-:W-:Y:S01]  /*0b80*/  IADD3 R6, PT, PT, R9.reuse, 0x20, RZ ;  /* 0x0000002009067810 */ /* 0x040fe20007ffe0ff */
[CCC-:B------:R-:W-:Y:S01]  /*0b90*/  FFMA.RM R4, R10.reuse, R8.reuse, R7.reuse ;  /* 0x000000080a047223 */ /* 0x1c0fe20000004007 */
[----:B------:R-:W-:Y:S02]  /*0ba0*/  ISETP.NE.AND P2, PT, R9, RZ, PT ;  /* 0x000000ff0900720c */ /* 0x000fe40003f45270 */
[----:B------:R-:W-:Y:S01]  /*0bb0*/  LOP3.LUT R5, R3, 0x7fffff, RZ, 0xc0, !PT ;  /* 0x007fffff03057812 */ /* 0x000fe200078ec0ff */
[----:B------:R-:W-:Y:S01]  /*0bc0*/  FFMA.RP R3, R10, R8, R7 ;  /* 0x000000080a037223 */ /* 0x000fe20000008007 */
[----:B------:R-:W-:Y:S01]  /*0bd0*/  IMAD.MOV R7, RZ, RZ, -R9 ;  /* 0x000000ffff077224 */ /* 0x000fe200078e0a09 */
[----:B------:R-:W-:Y:S02]  /*0be0*/  ISETP.NE.AND P1, PT, R9, RZ, PT ;  /* 0x000000ff0900720c */ /* 0x000fe40003f25270 */
[----:B------:R-:W-:-:S02]  /*0bf0*/  LOP3.LUT R5, R5, 0x800000, RZ, 0xfc, !PT ;  /* 0x0080000005057812 */ /* 0x000fc400078efcff */
[----:B------:R-:W-:Y:S02]  /*0c00*/  FSETP.NEU.FTZ.AND P0, PT, R3, R4, PT ;  /* 0x000000040300720b */ /* 0x000fe40003f1d000 */
[----:B------:R-:W-:Y:S02]  /*0c10*/  SHF.L.U32 R6, R5, R6, RZ ;  /* 0x0000000605067219 */ /* 0x000fe400000006ff */
[----:B------:R-:W-:Y:S02]  /*0c20*/  SEL R4, R7, RZ, P2 ;  /* 0x000000ff07047207 */ /* 0x000fe40001000000 */
[----:B------:R-:W-:Y:S02]  /*0c30*/  ISETP.NE.AND P1, PT, R6, RZ, P1 ;  /* 0x000000ff0600720c */ /* 0x000fe40000f25270 */
[----:B------:R-:W-:Y:S02]  /*0c40*/  SHF.R.U32.HI R4, RZ, R4, R5 ;  /* 0x00000004ff047219 */ /* 0x000fe40000011605 */
[----:B------:R-:W-:-:S02]  /*0c50*/  PLOP3.LUT P0, PT, P0, P1, PT, 0xf8, 0x8f ;  /* 0x00000000008f781c */ /* 0x000fc40000703f70 */
[----:B------:R-:W-:Y:S02]  /*0c60*/  SHF.R.U32.HI R6, RZ, 0x1, R4 ;  /* 0x00000001ff067819 */ /* 0x000fe40000011604 */
[----:B------:R-:W-:-:S04]  /*0c70*/  SEL R3, RZ, 0x1, !P0 ;  /* 0x00000001ff037807 */ /* 0x000fc80004000000 */
[----:B------:R-:W-:-:S04]  /*0c80*/  LOP3.LUT R3, R3, 0x1, R6, 0xf8, !PT ;  /* 0x0000000103037812 */ /* 0x000fc800078ef806 */
[----:B------:R-:W-:-:S05]  /*0c90*/  LOP3.LUT R3, R3, R4, RZ, 0xc0, !PT ;  /* 0x0000000403037212 */ /* 0x000fca00078ec0ff */
[----:B------:R-:W-:-:S05]  /*0ca0*/  IMAD.IADD R3, R6, 0x1, R3 ;  /* 0x0000000106037824 */ /* 0x000fca00078e0203 */
[----:B------:R-:W-:Y:S01]  /*0cb0*/  LOP3.LUT R0, R3, R0, RZ, 0xfc, !PT ;  /* 0x0000000003007212 */ /* 0x000fe200078efcff */
[----:B------:R-:W-:Y:S06]  /*0cc0*/  BRA `(.L_x_13) ;  /* 0x0000000000107947 */ /* 0x000fec0003800000 */
.L_x_12:
[----:B------:R-:W-:-:S04]  /*0cd0*/  LOP3.LUT R0, R0, 0x80000000, RZ, 0xc0, !PT ;  /* 0x8000000000007812 */ /* 0x000fc800078ec0ff */
[----:B------:R-:W-:Y:S01]  /*0ce0*/  LOP3.LUT R0, R0, 0x7f800000, RZ, 0xfc, !PT ;  /* 0x7f80000000007812 */ /* 0x000fe200078efcff */
[----:B------:R-:W-:Y:S06]  /*0cf0*/  BRA `(.L_x_13) ;  /* 0x0000000000047947 */ /* 0x000fec0003800000 */
.L_x_11:
[----:B------:R-:W-:-:S07]  /*0d00*/  LEA R0, R5, R0, 0x17 ;  /* 0x0000000005007211 */ /* 0x000fce00078eb8ff */
.L_x_13:
[----:B------:R-:W-:Y:S05]  /*0d10*/  BSYNC.RECONVERGENT B2 ;  /* 0x0000000000027941 */ /* 0x000fea0003800200 */
.L_x_10:
[----:B------:R-:W-:Y:S05]  /*0d20*/  BRA `(.L_x_14) ;  /* 0x0000000000207947 */ /* 0x000fea0003800000 */
.L_x_9:
[----:B------:R-:W-:-:S04]  /*0d30*/  LOP3.LUT R0, R7, 0x80000000, R0, 0x48, !PT ;  /* 0x8000000007007812 */ /* 0x000fc800078e4800 */
[----:B------:R-:W-:Y:S01]  /*0d40*/  LOP3.LUT R0, R0, 0x7f800000, RZ, 0xfc, !PT ;  /* 0x7f80000000007812 */ /* 0x000fe200078efcff */
[----:B------:R-:W-:Y:S06]  /*0d50*/  BRA `(.L_x_14) ;  /* 0x0000000000147947 */ /* 0x000fec0003800000 */
.L_x_8:
[----:B------:R-:W-:Y:S01]  /*0d60*/  LOP3.LUT R0, R7, 0x80000000, R0, 0x48, !PT ;  /* 0x8000000007007812 */ /* 0x000fe200078e4800 */
[----:B------:R-:W-:Y:S06]  /*0d70*/  BRA `(.L_x_14) ;  /* 0x00000000000c7947 */ /* 0x000fec0003800000 */
.L_x_7:
[----:B------:R-:W0:Y:S01]  /*0d80*/  MUFU.RSQ R0, -QNAN ;  /* 0xffc0000000007908 */ /* 0x000e220000001400 */
[----:B------:R-:W-:Y:S05]  /*0d90*/  BRA `(.L_x_14) ;  /* 0x0000000000047947 */ /* 0x000fea0003800000 */
.L_x_6:
[----:B------:R-:W-:-:S07]  /*0da0*/  FADD.FTZ R0, R0, R3 ;  /* 0x0000000300007221 */ /* 0x000fce0000010000 */
.L_x_14:
[----:B------:R-:W-:Y:S05]  /*0db0*/  BSYNC.RECONVERGENT B1 ;  /* 0x0000000000017941 */ /* 0x000fea0003800200 */
.L_x_4:
[----:B------:R-:W-:-:S04]  /*0dc0*/  IMAD.MOV.U32 R3, RZ, RZ, 0x0 ;  /* 0x00000000ff037424 */ /* 0x000fc800078e00ff */
[----:B0-----:R-:W-:Y:S05]  /*0dd0*/  RET.REL.NODEC R2 `(_Z9mm_kernelILi16EEvPKfS1_Pfiiif) ;  /* 0xfffffff002887950 */ /* 0x001fea0003c3ffff */
.L_x_15:
[----:B------:R-:W-:-:S00]  /*0de0*/  BRA `(.L_x_15) ;  /* 0xfffffffc00fc7947 */ /* 0x000fc0000383ffff */
[----:B------:R-:W-:-:S00]  /*0df0*/  NOP ;  /* 0x0000000000007918 */ /* 0x000fc00000000000 */
        /* <DEDUP_REMOVED lines=8> */
.L_x_65:


//--------------------- .text._Z20mm_transposed_kernelILi16EEvPKfS1_Pfiiif --------------------------
	.section	.text._Z20mm_transposed_kernelILi16EEvPKfS1_Pfiiif,"ax",@progbits
	.align	128
        .global         _Z20mm_transposed_kernelILi16EEvPKfS1_Pfiiif
        .type           _Z20mm_transposed_kernelILi16EEvPKfS1_Pfiiif,@function
        .size           _Z20mm_transposed_kernelILi16EEvPKfS1_Pfiiif,(.L_x_66 - _Z20mm_transposed_kernelILi16EEvPKfS1_Pfiiif)
        .other          _Z20mm_transposed_kernelILi16EEvPKfS1_Pfiiif,@"STO_CUDA_ENTRY STV_DEFAULT"
_Z20mm_transposed_kernelILi16EEvPKfS1_Pfiiif:
.text._Z20mm_transposed_kernelILi16EEvPKfS1_Pfiiif:
[----:B------:R-:W-:Y:S01]  /*0000*/  LDC R1, c[0x0][0x37c] ;  /* 0x0000df00ff017b82 */ /* 0x000fe20000000800 */
[----:B------:R-:W0:Y:S01]  /*0010*/  S2R R19, SR_CTAID.X ;  /* 0x0000000000137919 */ /* 0x000e220000002500 */
[----:B------:R-:W1:Y:S06]  /*0020*/  LDCU UR7, c[0x0][0x3a0] ;  /* 0x00007400ff0777ac */ /* 0x000e6c0008000800 */
[----:B------:R-:W2:Y:S01]  /*0030*/  S2UR UR5, SR_CTAID.Y ;  /* 0x00000000000579c3 */ /* 0x000ea20000002600 */
[----:B------:R-:W-:Y:S01]  /*0040*/  HFMA2 R25, -RZ, RZ, 0, 0 ;  /* 0x00000000ff197431 */ /* 0x000fe200000001ff */
[----:B------:R-:W0:Y:S01]  /*0050*/  S2R R12, SR_TID.X ;  /* 0x00000000000c7919 */ /* 0x000e220000002100 */
[----:B------:R-:W0:Y:S01]  /*0060*/  LDCU UR4, c[0x0][0x360] ;  /* 0x00006c00ff0477ac */ /* 0x000e220008000800 */
[----:B------:R-:W2:Y:S01]  /*0070*/  S2R R4, SR_TID.Y ;  /* 0x0000000000047919 */ /* 0x000ea20000002200 */
[----:B------:R-:W3:Y:S03]  /*0080*/  LDCU.64 UR8, c[0x0][0x358] ;  /* 0x00006b00ff0877ac */ /* 0x000ee60008000a00 */
[----:B------:R-:W2:Y:S01]  /*0090*/  LDC R3, c[0x0][0x364] ;  /* 0x0000d900ff037b82 */ /* 0x000ea20000000800 */
[----:B-1----:R-:W-:Y:S01]  /*00a0*/  UISETP.GE.AND UP0, UPT, UR7, 0x1, UPT ;  /* 0x000000010700788c */ /* 0x002fe2000bf06270 */
[----:B0-----:R-:W-:-:S02]  /*00b0*/  IMAD R0, R19, UR4, R12 ;  /* 0x0000000413007c24 */ /* 0x001fc4000f8e020c */
[----:B--2---:R-:W-:-:S06]  /*00c0*/  IMAD R3, R3, UR5, R4 ;  /* 0x0000000503037c24 */ /* 0x004fcc000f8e0204 */
[----:B---3--:R-:W-:Y:S05]  /*00d0*/  BRA.U !UP0, `(.L_x_16) ;  /* 0x0000000d08087547 */ /* 0x008fea000b800000 */
[----:B------:R-:W0:Y:S01]  /*00e0*/  S2UR UR6, SR_CgaCtaId ;  /* 0x00000000000679c3 */ /* 0x000e220000008800 */
[----:B------:R-:W-:Y:S01]  /*00f0*/  UMOV UR4, 0x400 ;  /* 0x0000040000047882 */ /* 0x000fe20000000000 */
[----:B------:R-:W-:Y:S01]  /*0100*/  UISETP.GE.U32.AND UP0, UPT, UR7, 0x11, UPT ;  /* 0x000000110700788c */ /* 0x000fe2000bf06070 */
[----:B------:R-:W-:Y:S01]  /*0110*/  LEA R19, R19, R4, 0x4 ;  /* 0x0000000413137211 */ /* 0x000fe200078e20ff */
[----:B------:R-:W-:Y:S01]  /*0120*/  UIADD3 UR5, UPT, UPT, UR4, 0x400, URZ ;  /* 0x0000040004057890 */ /* 0x000fe2000fffe0ff */
[----:B------:R-:W-:Y:S01]  /*0130*/  MOV R25, RZ ;  /* 0x000000ff00197202 */ /* 0x000fe20000000f00 */
[----:B0-----:R-:W-:Y:S02]  /*0140*/  ULEA UR4, UR6, UR4, 0x18 ;  /* 0x0000000406047291 */ /* 0x001fe4000f8ec0ff */
[----:B------:R-:W-:Y:S02]  /*0150*/  ULEA UR5, UR6, UR5, 0x18 ;  /* 0x0000000506057291 */ /* 0x000fe4000f8ec0ff */
[----:B------:R-:W-:-:S02]  /*0160*/  UIADD3 UR6, UPT, UPT, UR7, 0xf, URZ ;  /* 0x0000000f07067890 */ /* 0x000fc4000fffe0ff */
[----:B------:R-:W-:Y:S01]  /*0170*/  LEA R2, R4, UR4, 0x6 ;  /* 0x0000000404027c11 */ /* 0x000fe2000f8e30ff */
[----:B------:R-:W-:Y:S01]  /*0180*/  UMOV UR4, URZ ;  /* 0x000000ff00047c82 */ /* 0x000fe20008000000 */
[----:B------:R-:W-:-:S03]  /*0190*/  LEA R5, R12, UR5, 0x6 ;  /* 0x000000050c057c11 */ /* 0x000fc6000f8e30ff */
[----:B------:R-:W-:Y:S01]  /*01a0*/  IMAD R18, R12, 0x4, R2 ;  /* 0x000000040c127824 */ /* 0x000fe200078e0202 */
[----:B------:R-:W-:Y:S01]  /*01b0*/  LEA R17, R4, R5, 0x2 ;  /* 0x0000000504117211 */ /* 0x000fe200078e10ff */
[----:B------:R-:W-:Y:S01]  /*01c0*/  IMAD R16, R12, -0x3c, R5 ;  /* 0xffffffc40c107824 */ /* 0x000fe200078e0205 */
[----:B------:R-:W-:Y:S06]  /*01d0*/  BRA.U !UP0, `(.L_x_17) ;  /* 0x0000000508e47547 */ /* 0x000fec000b800000 */
[----:B------:R-:W0:Y:S01]  /*01e0*/  LDC.64 R20, c[0x0][0x380] ;  /* 0x0000e000ff147b82 */ /* 0x000e220000000a00 */
[----:B------:R-:W-:Y:S01]  /*01f0*/  USHF.R.U32.HI UR4, URZ, 0x4, UR6 ;  /* 0x00000004ff047899 */ /* 0x000fe20008011606 */
[--C-:B------:R-:W-:Y:S01]  /*0200*/  IMAD R14, R19, UR7, R12.reuse ;  /* 0x00000007130e7c24 */ /* 0x100fe2000f8e020c */
[----:B------:R-:W-:Y:S01]  /*0210*/  MOV R25, RZ ;  /* 0x000000ff00197202 */ /* 0x000fe20000000f00 */
[----:B------:R-:W-:Y:S01]  /*0220*/  IMAD R15, R3, UR7, R12 ;  /* 0x00000007030f7c24 */ /* 0x000fe2000f8e020c */
[----:B------:R-:W-:Y:S01]  /*0230*/  ULOP3.LUT UR4, UR4, 0x7fffffe, URZ, 0xc0, !UPT ;  /* 0x07fffffe04047892 */ /* 0x000fe2000f8ec0ff */
[----:B------:R-:W-:Y:S01]  /*0240*/  MOV R13, R12 ;  /* 0x0000000c000d7202 */ /* 0x000fe20000000f00 */
[----:B------:R-:W-:Y:S01]  /*0250*/  VIADD R14, R14, 0x10 ;  /* 0x000000100e0e7836 */ /* 0x000fe20000000000 */
[----:B------:R-:W1:Y:S01]  /*0260*/  LDCU UR11, c[0x0][0x39c] ;  /* 0x00007380ff0b77ac */ /* 0x000e620008000800 */
[----:B------:R-:W2:Y:S01]  /*0270*/  LDCU UR5, c[0x0][0x3a0] ;  /* 0x00007400ff0577ac */ /* 0x000ea20008000800 */
[----:B------:R-:W3:Y:S01]  /*0280*/  LDCU UR10, c[0x0][0x398] ;  /* 0x00007300ff0a77ac */ /* 0x000ee20008000800 */
[----:B------:R-:W-:-:S12]  /*0290*/  UIADD3 UR4, UPT, UPT, -UR4, URZ, URZ ;  /* 0x000000ff04047290 */ /* 0x000fd8000fffe1ff */
.L_x_18:
[----:B--2---:R-:W-:Y:S01]  /*02a0*/  UMOV UR7, UR5 ;  /* 0x0000000500077c82 */ /* 0x004fe20008000000 */
[----:B------:R-:W-:Y:S01]  /*02b0*/  HFMA2 R7, -RZ, RZ, 0, 0 ;  /* 0x00000000ff077431 */ /* 0x000fe200000001ff */
[----:B------:R-:W-:Y:S01]  /*02c0*/  ISETP.GE.AND P0, PT, R13, UR7, PT ;  /* 0x000000070d007c0c */ /* 0x000fe2000bf06270 */
[----:B0-----:R-:W-:Y:S01]  /*02d0*/  IMAD.WIDE R22, R15, 0x4, R20 ;  /* 0x000000040f167825 */ /* 0x001fe200078e0214 */
[----:B------:R-:W-:Y:S02]  /*02e0*/  MOV R24, RZ ;  /* 0x000000ff00187202 */ /* 0x000fe40000000f00 */
[----:B-1----:R-:W-:Y:S02]  /*02f0*/  ISETP.GE.U32.OR P1, PT, R19, UR11, P0 ;  /* 0x0000000b13007c0c */ /* 0x002fe40008726470 */
[----:B---3--:R-:W-:-:S11]  /*0300*/  ISETP.GE.OR P0, PT, R3, UR10, P0 ;  /* 0x0000000a03007c0c */ /* 0x008fd60008706670 */
[----:B------:R-:W0:Y:S01]  /*0310*/  @!P1 LDC.64 R4, c[0x0][0x388] ;  /* 0x0000e200ff049b82 */ /* 0x000e220000000a00 */
[----:B------:R-:W-:Y:S01]  /*0320*/  @!P1 IADD3 R9, PT, PT, R14, -0x10, RZ ;  /* 0xfffffff00e099810 */ /* 0x000fe20007ffe0ff */
[----:B------:R-:W2:Y:S04]  /*0330*/  @!P0 LDG.E R7, desc[UR8][R22.64] ;  /* 0x0000000816078981 */ /* 0x000ea8000c1e1900 */
[----:B0-----:R-:W-:-:S05]  /*0340*/  @!P1 IMAD.WIDE.U32 R4, R9, 0x4, R4 ;  /* 0x0000000409049825 */ /* 0x001fca00078e0004 */
[----:B------:R-:W3:Y:S04]  /*0350*/  @!P1 LDG.E R24, desc[UR8][R4.64] ;  /* 0x0000000804189981 */ /* 0x000ee8000c1e1900 */
[----:B--2---:R-:W-:Y:S04]  /*0360*/  STS [R18], R7 ;  /* 0x0000000712007388 */ /* 0x004fe80000000800 */
[----:B---3--:R-:W-:Y:S01]  /*0370*/  STS [R17], R24 ;  /* 0x0000001811007388 */ /* 0x008fe20000000800 */
[----:B------:R-:W-:Y:S06]  /*0380*/  BAR.SYNC.DEFER_BLOCKING 0x0 ;  /* 0x0000000000007b1d */ /* 0x000fec0000010000 */
[----:B------:R-:W-:Y:S04]  /*0390*/  LDS R6, [R16] ;  /* 0x0000000010067984 */ /* 0x000fe80000000800 */
[----:B------:R-:W0:Y:S04]  /*03a0*/  LDS.128 R8, [R2] ;  /* 0x0000000002087984 */ /* 0x000e280000000c00 */
[----:B------:R-:W1:Y:S04]  /*03b0*/  LDS R29, [R16+0x40] ;  /* 0x00004000101d7984 */ /* 0x000e680000000800 */
[----:B------:R-:W2:Y:S04]  /*03c0*/  LDS R27, [R16+0x80] ;  /* 0x00008000101b7984 */ /* 0x000ea80000000800 */
[----:B------:R-:W-:Y:S01]  /*03d0*/  LDS R24, [R16+0x140] ;  /* 0x0001400010187984 */ /* 0x000fe20000000800 */
[----:B0-----:R-:W-:-:S03]  /*03e0*/  FFMA R6, R8, R6, R25 ;  /* 0x0000000608067223 */ /* 0x001fc60000000019 */
[----:B------:R-:W0:Y:S01]  /*03f0*/  LDS R8, [R16+0xc0] ;  /* 0x0000c00010087984 */ /* 0x000e220000000800 */
[----:B-1----:R-:W-:-:S03]  /*0400*/  FFMA R26, R29, R9, R6 ;  /* 0x000000091d1a7223 */ /* 0x002fc60000000006 */
[----:B------:R-:W-:Y:S04]  /*0410*/  LDS R9, [R16+0x100] ;  /* 0x0001000010097984 */ /* 0x000fe80000000800 */
[----:B------:R-:W1:Y:S04]  /*0420*/  LDS.128 R4, [R2+0x10] ;  /* 0x0000100002047984 */ /* 0x000e680000000c00 */
[----:B------:R-:W3:Y:S01]  /*0430*/  LDS R25, [R16+0x180] ;  /* 0x0001800010197984 */ /* 0x000ee20000000800 */
[----:B--2---:R-:W-:-:S03]  /*0440*/  FFMA R27, R27, R10, R26 ;  /* 0x0000000a1b1b7223 */ /* 0x004fc6000000001a */
[----:B------:R-:W-:Y:S04]  /*0450*/  LDS R29, [R16+0x240] ;  /* 0x00024000101d7984 */ /* 0x000fe80000000800 */
[----:B------:R-:W-:Y:S01]  /*0460*/  LDS R26, [R16+0x3c0] ;  /* 0x0003c000101a7984 */ /* 0x000fe20000000800 */
[----:B0-----:R-:W-:-:S04]  /*0470*/  FFMA R11, R8, R11, R27 ;  /* 0x0000000b080b7223 */ /* 0x001fc8000000001b */
[----:B-1----:R-:W-:Y:S02]  /*0480*/  FFMA R9, R4, R9, R11 ;  /* 0x0000000904097223 */ /* 0x002fe4000000000b */
[----:B------:R-:W0:Y:S02]  /*0490*/  LDS R4, [R16+0x1c0] ;  /* 0x0001c00010047984 */ /* 0x000e240000000800 */
[----:B------:R-:W-:Y:S02]  /*04a0*/  FFMA R24, R24, R5, R9 ;  /* 0x0000000518187223 */ /* 0x000fe40000000009 */
[----:B------:R-:W-:Y:S04]  /*04b0*/  LDS R5, [R16+0x200] ;  /* 0x0002000010057984 */ /* 0x000fe80000000800 */
[----:B------:R-:W1:Y:S01]  /*04c0*/  LDS.128 R8, [R2+0x20] ;  /* 0x0000200002087984 */ /* 0x000e620000000c00 */
[----:B---3--:R-:W-:-:S03]  /*04d0*/  FFMA R27, R25, R6, R24 ;  /* 0x00000006191b7223 */ /* 0x008fc60000000018 */
[----:B------:R-:W2:Y:S04]  /*04e0*/  LDS R25, [R16+0x280] ;  /* 0x0002800010197984 */ /* 0x000ea80000000800 */
[----:B------:R-:W3:Y:S04]  /*04f0*/  LDS R6, [R16+0x2c0] ;  /* 0x0002c00010067984 */ /* 0x000ee80000000800 */
[----:B------:R-:W-:Y:S01]  /*0500*/  LDS R24, [R16+0x340] ;  /* 0x0003400010187984 */ /* 0x000fe20000000800 */
[----:B0-----:R-:W-:Y:S01]  /*0510*/  FFMA R7, R4, R7, R27 ;  /* 0x0000000704077223 */ /* 0x001fe2000000001b */
[----:B------:R-:W-:-:S05]  /*0520*/  VIADD R4, R13, 0x10 ;  /* 0x000000100d047836 */ /* 0x000fca0000000000 */
[----:B------:R-:W-:-:S04]  /*0530*/  ISETP.GE.AND P0, PT, R4, UR7, PT ;  /* 0x0000000704007c0c */ /* 0x000fc8000bf06270 */
[----:B------:R-:W-:Y:S02]  /*0540*/  ISETP.GE.OR P1, PT, R3, UR10, P0 ;  /* 0x0000000a03007c0c */ /* 0x000fe40008726670 */
[----:B------:R-:W-:Y:S01]  /*0550*/  ISETP.GE.U32.OR P0, PT, R19, UR11, P0 ;  /* 0x0000000b13007c0c */ /* 0x000fe20008706470 */
[----:B-1----:R-:W-:-:S04]  /*0560*/  FFMA R8, R8, R5, R7 ;  /* 0x0000000508087223 */ /* 0x002fc80000000007 */
[----:B------:R-:W-:-:S04]  /*0570*/  FFMA R8, R29, R9, R8 ;  /* 0x000000091d087223 */ /* 0x000fc80000000008 */
[----:B--2---:R-:W-:Y:S02]  /*0580*/  FFMA R25, R25, R10, R8 ;  /* 0x0000000a19197223 */ /* 0x004fe40000000008 */
[----:B------:R-:W-:Y:S02]  /*0590*/  LDS R10, [R16+0x300] ;  /* 0x00030000100a7984 */ /* 0x000fe40000000800 */
[----:B------:R-:W0:Y:S01]  /*05a0*/  @!P0 LDC.64 R8, c[0x0][0x388] ;  /* 0x0000e200ff088b82 */ /* 0x000e220000000a00 */
[----:B---3--:R-:W-:Y:S02]  /*05b0*/  FFMA R11, R6, R11, R25 ;  /* 0x0000000b060b7223 */ /* 0x008fe40000000019 */
[----:B------:R-:W-:Y:S04]  /*05c0*/  LDS R25, [R16+0x380] ;  /* 0x0003800010197984 */ /* 0x000fe80000000800 */
[----:B------:R-:W1:Y:S01]  /*05d0*/  LDS.128 R4, [R2+0x30] ;  /* 0x0000300002047984 */ /* 0x000e620000000c00 */
[----:B------:R-:W-:Y:S01]  /*05e0*/  HFMA2 R27, -RZ, RZ, 0, 0 ;  /* 0x00000000ff1b7431 */ /* 0x000fe200000001ff */
[----:B------:R-:W-:Y:S01]  /*05f0*/  BAR.SYNC.DEFER_BLOCKING 0x0 ;  /* 0x0000000000007b1d */ /* 0x000fe20000010000 */
[----:B0-----:R-:W-:Y:S01]  /*0600*/  @!P0 IMAD.WIDE.U32 R28, R14, 0x4, R8 ;  /* 0x000000040e1c8825 */ /* 0x001fe200078e0008 */
[----:B------:R-:W-:-:S04]  /*0610*/  MOV R8, RZ ;  /* 0x000000ff00087202 */ /* 0x000fc80000000f00 */
[----:B------:R-:W2:Y:S04]  /*0620*/  @!P1 LDG.E R27, desc[UR8][R22.64+0x40] ;  /* 0x00004008161b9981 */ /* 0x000ea8000c1e1900 */
[----:B------:R-:W3:Y:S01]  /*0630*/  @!P0 LDG.E R8, desc[UR8][R28.64] ;  /* 0x000000081c088981 */ /* 0x000ee2000c1e1900 */
[----:B-1----:R-:W-:-:S04]  /*0640*/  FFMA R4, R4, R10, R11 ;  /* 0x0000000a04047223 */ /* 0x002fc8000000000b */
[----:B------:R-:W-:-:S04]  /*0650*/  FFMA R4, R24, R5, R4 ;  /* 0x0000000518047223 */ /* 0x000fc80000000004 */
[----:B------:R-:W-:-:S04]  /*0660*/  FFMA R25, R25, R6, R4 ;  /* 0x0000000619197223 */ /* 0x000fc80000000004 */
[----:B------:R-:W-:Y:S01]  /*0670*/  FFMA R7, R26, R7, R25 ;  /* 0x000000071a077223 */ /* 0x000fe20000000019 */
[----:B------:R-:W-:-:S04]  /*0680*/  UIADD3 UR4, UPT, UPT, UR4, 0x2, URZ ;  /* 0x0000000204047890 */ /* 0x000fc8000fffe0ff */
[----:B------:R-:W-:Y:S01]  /*0690*/  UISETP.NE.AND UP0, UPT, UR4, URZ, UPT ;  /* 0x000000ff0400728c */ /* 0x000fe2000bf05270 */
[----:B------:R-:W-:Y:S01]  /*06a0*/  IADD3 R15, PT, PT, R15, 0x20, RZ ;  /* 0x000000200f0f7810 */ /* 0x000fe20007ffe0ff */
[----:B------:R-:W-:Y:S01]  /*06b0*/  VIADD R13, R13, 0x20 ;  /* 0x000000200d0d7836 */ /* 0x000fe20000000000 */
[----:B------:R-:W-:Y:S01]  /*06c0*/  IADD3 R14, PT, PT, R14, 0x20, RZ ;  /* 0x000000200e0e7810 */ /* 0x000fe20007ffe0ff */
        /* <DEDUP_REMOVED lines=8> */
[----:B------:R-:W-:Y:S04]  /*0750*/  LDS R25, [R16+0x100] ;  /* 0x0001000010197984 */ /* 0x000fe80000000800 */
        /* <DEDUP_REMOVED lines=10> */
[----:B------:R-:W-:Y:S04]  /*0800*/  LDS R25, [R16+0x200] ;  /* 0x0002000010197984 */ /* 0x000fe80000000800 */
[----:B------:R-:W0:Y:S01]  /*0810*/  LDS.128 R8, [R2+0x20] ;  /* 0x0000200002087984 */ /* 0x000e220000000c00 */
[----:B-1----:R-:W-:-:S04]  /*0820*/  FFMA R22, R22, R5, R27 ;  /* 0x0000000516167223 */ /* 0x002fc8000000001b */
[----:B--2---:R-:W-:Y:S02]  /*0830*/  FFMA R5, R23, R6, R22 ;  /* 0x0000000617057223 */ /* 0x004fe40000000016 */
[----:B------:R-:W1:Y:S02]  /*0840*/  LDS R23, [R16+0x280] ;  /* 0x0002800010177984 */ /* 0x000e640000000800 */
[----:B------:R-:W-:Y:S02]  /*0850*/  FFMA R5, R26, R7, R5 ;  /* 0x000000071a057223 */ /* 0x000fe40000000005 */
[----:B------:R-:W2:Y:S02]  /*0860*/  LDS R22, [R16+0x2c0] ;  /* 0x0002c00010167984 */ /* 0x000ea40000000800 */
[----:B0-----:R-:W-:Y:S02]  /*0870*/  FFMA R27, R8, R25, R5 ;  /* 0x00000019081b7223 */ /* 0x001fe40000000005 */
[----:B------:R-:W-:Y:S04]  /*0880*/  LDS R25, [R16+0x300] ;  /* 0x0003000010197984 */ /* 0x000fe80000000800 */
        /* <DEDUP_REMOVED lines=13> */
[----:B------:R-:W-:-:S12]  /*0960*/  ULOP3.LUT UR4, UR6, 0x7fffffe0, URZ, 0xc0, !UPT ;  /* 0x7fffffe006047892 */ /* 0x000fd8000f8ec0ff */
.L_x_17:
[----:B------:R-:W-:-:S09]  /*0970*/  ULOP3.LUT UP0, URZ, UR6, 0x10, URZ, 0xc0, !UPT ;  /* 0x0000001006ff7892 */ /* 0x000fd2000f80c0ff */
[----:B------:R-:W-:Y:S05]  /*0980*/  BRA.U !UP0, `(.L_x_16) ;  /* 0x0000000108dc7547 */ /* 0x000fea000b800000 */
[----:B------:R-:W0:Y:S01]  /*0990*/  LDCU UR5, c[0x0][0x398] ;  /* 0x00007300ff0577ac */ /* 0x000e220008000800 */
[----:B------:R-:W-:Y:S02]  /*09a0*/  IADD3 R12, PT, PT, R12, UR4, RZ ;  /* 0x000000040c0c7c10 */ /* 0x000fe4000fffe0ff */
[----:B------:R-:W-:Y:S01]  /*09b0*/  CS2R R14, SRZ ;  /* 0x00000000000e7805 */ /* 0x000fe2000001ff00 */
[----:B------:R-:W1:Y:S01]  /*09c0*/  LDCU UR6, c[0x0][0x39c] ;  /* 0x00007380ff0677ac */ /* 0x000e620008000800 */
[----:B------:R-:W-:-:S04]  /*09d0*/  ISETP.GE.AND P0, PT, R12, UR7, PT ;  /* 0x000000070c007c0c */ /* 0x000fc8000bf06270 */
[----:B0-----:R-:W-:Y:S02]  /*09e0*/  ISETP.GE.OR P1, PT, R3, UR5, P0 ;  /* 0x0000000503007c0c */ /* 0x001fe40008726670 */
[----:B-1----:R-:W-:-:S11]  /*09f0*/  ISETP.GE.U32.OR P0, PT, R19, UR6, P0 ;  /* 0x0000000613007c0c */ /* 0x002fd60008706470 */
[----:B------:R-:W0:Y:S01]  /*0a00*/  @!P1 LDC.64 R8, c[0x0][0x380] ;  /* 0x0000e000ff089b82 */ /* 0x000e220000000a00 */
[--C-:B------:R-:W-:Y:S02]  /*0a10*/  @!P1 IMAD R7, R3, UR7, R12.reuse ;  /* 0x0000000703079c24 */ /* 0x100fe4000f8e020c */
[----:B------:R-:W-:-:S05]  /*0a20*/  @!P0 IMAD R13, R19, UR7, R12 ;  /* 0x00000007130d8c24 */ /* 0x000fca000f8e020c */
[----:B------:R-:W1:Y:S01]  /*0a30*/  @!P0 LDC.64 R4, c[0x0][0x388] ;  /* 0x0000e200ff048b82 */ /* 0x000e620000000a00 */
[----:B0-----:R-:W-:-:S05]  /*0a40*/  @!P1 IMAD.WIDE R8, R7, 0x4, R8 ;  /* 0x0000000407089825 */ /* 0x001fca00078e0208 */
[----:B------:R-:W2:Y:S01]  /*0a50*/  @!P1 LDG.E R15, desc[UR8][R8.64] ;  /* 0x00000008080f9981 */ /* 0x000ea2000c1e1900 */
[----:B-1----:R-:W-:-:S05]  /*0a60*/  @!P0 IMAD.WIDE.U32 R12, R13, 0x4, R4 ;  /* 0x000000040d0c8825 */ /* 0x002fca00078e0004 */
        /* <DEDUP_REMOVED lines=10> */
[----:B------:R-:W4:Y:S04]  /*0b10*/  LDS.128 R8, [R2+0x10] ;  /* 0x0000100002087984 */ /* 0x000f280000000c00 */
[----:B------:R-:W5:Y:S04]  /*0b20*/  LDS R20, [R16+0x140] ;  /* 0x0001400010147984 */ /* 0x000f680000000800 */
[----:B------:R-:W5:Y:S04]  /*0b30*/  LDS R21, [R16+0x180] ;  /* 0x0001800010157984 */ /* 0x000f680000000800 */
[----:B------:R-:W5:Y:S04]  /*0b40*/  LDS R18, [R16+0x1c0] ;  /* 0x0001c00010127984 */ /* 0x000f680000000800 */
[----:B------:R-:W-:Y:S04]  /*0b50*/  LDS R17, [R16+0x200] ;  /* 0x0002000010117984 */ /* 0x000fe80000000800 */
[----:B------:R-:W5:Y:S01]  /*0b60*/  LDS.128 R12, [R2+0x20] ;  /* 0x00002000020c7984 */ /* 0x000f620000000c00 */
[----:B0-----:R-:W-:-:S03]  /*0b70*/  FFMA R4, R4, R22, R25 ;  /* 0x0000001604047223 */ /* 0x001fc60000000019 */
[----:B------:R-:W0:Y:S01]  /*0b80*/  LDS R22, [R16+0x240] ;  /* 0x0002400010167984 */ /* 0x000e220000000800 */
[----:B-1----:R-:W-:-:S03]  /*0b90*/  FFMA R4, R23, R5, R4 ;  /* 0x0000000517047223 */ /* 0x002fc60000000004 */
[----:B------:R-:W1:Y:S01]  /*0ba0*/  LDS R23, [R16+0x280] ;  /* 0x0002800010177984 */ /* 0x000e620000000800 */
[----:B--2---:R-:W-:-:S03]  /*0bb0*/  FFMA R27, R27, R6, R4 ;  /* 0x000000061b1b7223 */ /* 0x004fc60000000004 */
[----:B------:R-:W2:Y:S01]  /*0bc0*/  LDS R24, [R16+0x2c0] ;  /* 0x0002c00010187984 */ /* 0x000ea20000000800 */
[----:B---3--:R-:W-:-:S03]  /*0bd0*/  FFMA R27, R26, R7, R27 ;  /* 0x000000071a1b7223 */ /* 0x008fc6000000001b */
[----:B------:R-:W-:Y:S04]  /*0be0*/  LDS R25, [R16+0x300] ;  /* 0x0003000010197984 */ /* 0x000fe80000000800 */
[----:B------:R-:W3:Y:S01]  /*0bf0*/  LDS.128 R4, [R2+0x30] ;  /* 0x0000300002047984 */ /* 0x000ee20000000c00 */
[----:B----4-:R-:W-:-:S03]  /*0c00*/  FFMA R27, R8, R19, R27 ;  /* 0x00000013081b7223 */ /* 0x010fc6000000001b */
[----:B------:R-:W4:Y:S04]  /*0c10*/  LDS R26, [R16+0x340] ;  /* 0x00034000101a7984 */ /* 0x000f280000000800 */
[----:B------:R-:W4:Y:S01]  /*0c20*/  LDS R19, [R16+0x380] ;  /* 0x0003800010137984 */ /* 0x000f220000000800 */
[----:B-----5:R-:W-:-:S03]  /*0c30*/  FFMA R20, R20, R9, R27 ;  /* 0x0000000914147223 */ /* 0x020fc6000000001b */
[----:B------:R-:W5:Y:S01]  /*0c40*/  LDS R8, [R16+0x3c0] ;  /* 0x0003c00010087984 */ /* 0x000f620000000800 */
[----:B------:R-:W-:-:S04]  /*0c50*/  FFMA R21, R21, R10, R20 ;  /* 0x0000000a15157223 */ /* 0x000fc80000000014 */
[----:B------:R-:W-:-:S04]  /*0c60*/  FFMA R11, R18, R11, R21 ;  /* 0x0000000b120b7223 */ /* 0x000fc80000000015 */
[----:B------:R-:W-:-:S04]  /*0c70*/  FFMA R11, R12, R17, R11 ;  /* 0x000000110c0b7223 */ /* 0x000fc8000000000b */
[----:B0-----:R-:W-:-:S04]  /*0c80*/  FFMA R22, R22, R13, R11 ;  /* 0x0000000d16167223 */ /* 0x001fc8000000000b */
[----:B-1----:R-:W-:-:S04]  /*0c90*/  FFMA R23, R23, R14, R22 ;  /* 0x0000000e17177223 */ /* 0x002fc80000000016 */
[----:B--2---:R-:W-:-:S04]  /*0ca0*/  FFMA R15, R24, R15, R23 ;  /* 0x0000000f180f7223 */ /* 0x004fc80000000017 */
[----:B---3--:R-:W-:-:S04]  /*0cb0*/  FFMA R15, R4, R25, R15 ;  /* 0x00000019040f7223 */ /* 0x008fc8000000000f */
[----:B----4-:R-:W-:-:S04]  /*0cc0*/  FFMA R26, R26, R5, R15 ;  /* 0x000000051a1a7223 */ /* 0x010fc8000000000f */
[----:B------:R-:W-:-:S04]  /*0cd0*/  FFMA R19, R19, R6, R26 ;  /* 0x0000000613137223 */ /* 0x000fc8000000001a */
[----:B-----5:R-:W-:Y:S01]  /*0ce0*/  FFMA R25, R8, R7, R19 ;  /* 0x0000000708197223 */ /* 0x020fe20000000013 */
[----:B------:R-:W-:Y:S06]  /*0cf0*/  BAR.SYNC.DEFER_BLOCKING 0x0 ;  /* 0x0000000000007b1d */ /* 0x000fec0000010000 */
.L_x_16:
        /* <DEDUP_REMOVED lines=14> */
[----:B------:R-:W-:-:S07]  /*0de0*/  MOV R4, 0xe00 ;  /* 0x00000e0000047802 */ /* 0x000fce0000000f00 */
[----:B------:R-:W-:Y:S05]  /*0df0*/  CALL.REL.NOINC `($__internal_1_$__cuda_sm3x_div_rn_noftz_f32_slowpath) ;  /* 0x0000000000207944 */ /* 0x000fea0003c00000 */
[----:B------:R-:W-:-:S07]  /*0e00*/  MOV R7, R2 ;  /* 0x0000000200077202 */ /* 0x000fce0000000f00 */
.L_x_20:
[----:B------:R-:W-:Y:S05]  /*0e10*/  BSYNC.RECONVERGENT B0 ;  /* 0x0000000000007941 */ /* 0x000fea0003800200 */
.L_x_19:
[----:B------:R-:W0:Y:S01]  /*0e20*/  LDC.64 R4, c[0x0][0x390] ;  /* 0x0000e400ff047b82 */ /* 0x000e220000000a00 */
[----:B------:R-:W1:Y:S02]  /*0e30*/  LDCU UR4, c[0x0][0x39c] ;  /* 0x00007380ff0477ac */ /* 0x000e640008000800 */
[----:B-1----:R-:W-:-:S04]  /*0e40*/  IMAD R3, R3, UR4, R0 ;  /* 0x0000000403037c24 */ /* 0x002fc8000f8e0200 */
[----:B0-----:R-:W-:-:S05]  /*0e50*/  IMAD.WIDE R2, R3, 0x4, R4 ;  /* 0x0000000403027825 */ /* 0x001fca00078e0204 */
[----:B------:R-:W-:Y:S01]  /*0e60*/  STG.E desc[UR8][R2.64], R7 ;  /* 0x0000000702007986 */ /* 0x000fe2000c101908 */
[----:B------:R-:W-:Y:S05]  /*0e70*/  EXIT ;  /* 0x000000000000794d */ /* 0x000fea0003800000 */
        .weak           $__internal_1_$__cuda_sm3x_div_rn_noftz_f32_slowpath
        .type           $__internal_1_$__cuda_sm3x_div_rn_noftz_f32_slowpath,@function
        .size           $__internal_1_$__cuda_sm3x_div_rn_noftz_f32_slowpath,(.L_x_66 - $__internal_1_$__cuda_sm3x_div_rn_noftz_f32_slowpath)
$__internal_1_$__cuda_sm3x_div_rn_noftz_f32_slowpath:
[----:B------:R-:W0:Y:S01]  /*0e80*/  LDC R2, c[0x0][0x3a4] ;  /* 0x0000e900ff027b82 */ /* 0x000e220000000800 */
[----:B------:R-:W-:Y:S01]  /*0e90*/  SHF.R.U32.HI R5, RZ, 0x17, R25 ;  /* 0x00000017ff057819 */ /* 0x000fe20000011619 */
[----:B------:R-:W1:Y:S01]  /*0ea0*/  LDCU UR4, c[0x0][0x3a4] ;  /* 0x00007480ff0477ac */ /* 0x000e620008000800 */
[----:B------:R-:W-:Y:S02]  /*0eb0*/  BSSY.RECONVERGENT B1, `(.L_x_21) ;  /* 0x0000063000017945 */ /* 0x000fe40003800200 */
[----:B------:R-:W-:-:S04]  /*0ec0*/  LOP3.LUT R10, R5, 0xff, RZ, 0xc0, !PT ;  /* 0x000000ff050a7812 */ /* 0x000fc800078ec0ff */
[----:B------:R-:W-:Y:S02]  /*0ed0*/  IADD3 R9, PT, PT, R10, -0x1, RZ ;  /* 0xffffffff0a097810 */ /* 0x000fe40007ffe0ff */
[----:B-1----:R-:W-:Y:S02]  /*0ee0*/  MOV R8, UR4 ;  /* 0x0000000400087c02 */ /* 0x002fe40008000f00 */
[----:B0-----:R-:W-:-:S04]  /*0ef0*/  SHF.R.U32.HI R6, RZ, 0x17, R2 ;  /* 0x00000017ff067819 */ /* 0x001fc80000011602 */
[----:B------:R-:W-:-:S05]  /*0f00*/  LOP3.LUT R6, R6, 0xff, RZ, 0xc0, !PT ;  /* 0x000000ff06067812 */ /* 0x000fca00078ec0ff */
[----:B------:R-:W-:-:S05]  /*0f10*/  VIADD R7, R6, 0xffffffff ;  /* 0xffffffff06077836 */ /* 0x000fca0000000000 */
        /* <DEDUP_REMOVED lines=22> */
[----:B------:R-:W-:Y:S01]  /*1080*/  @P0 IMAD.MOV.U32 R5, RZ, RZ, RZ ;  /* 0x000000ffff050224 */ /* 0x000fe200078e00ff */
[----:B------:R-:W-:Y:S01]  /*1090*/  @!P0 MOV R5, 0xffffffc0 ;  /* 0xffffffc000058802 */ /* 0x000fe20000000f00 */
[----:B------:R-:W-:Y:S01]  /*10a0*/  @!P0 FFMA R25, R25, 1.84467440737095516160e+19, RZ ;  /* 0x5f80000019198823 */ /* 0x000fe200000000ff */
[----:B------:R-:W-:Y:S02]  /*10b0*/  @!P1 FFMA R8, R2, 1.84467440737095516160e+19, RZ ;  /* 0x5f80000002089823 */ /* 0x000fe400000000ff */
[----:B------:R-:W-:-:S07]  /*10c0*/  @!P1 IADD3 R5, PT, PT, R5, 0x40, RZ ;  /* 0x0000004005059810 */ /* 0x000fce0007ffe0ff */
.L_x_22:
[----:B------:R-:W-:Y:S01]  /*10d0*/  LEA R7, R6, 0xc0800000, 0x17 ;  /* 0xc080000006077811 */ /* 0x000fe200078eb8ff */
[----:B------:R-:W-:Y:S03]  /*10e0*/  BSSY.RECONVERGENT B2, `(.L_x_27) ;  /* 0x0000036000027945 */ /* 0x000fe60003800200 */
[----:B------:R-:W-:Y:S01]  /*10f0*/  IADD3 R8, PT, PT, -R7, R8, RZ ;  /* 0x0000000807087210 */ /* 0x000fe20007ffe1ff */
[----:B------:R-:W-:-:S03]  /*1100*/  VIADD R7, R10, 0xffffff81 ;  /* 0xffffff810a077836 */ /* 0x000fc60000000000 */
[----:B------:R0:W1:Y:S01]  /*1110*/  MUFU.RCP R9, R8 ;  /* 0x0000000800097308 */ /* 0x0000620000001000 */
[----:B------:R-:W-:Y:S01]  /*1120*/  FADD.FTZ R11, -R8, -RZ ;  /* 0x800000ff080b7221 */ /* 0x000fe20000010100 */
[C---:B------:R-:W-:Y:S01]  /*1130*/  IMAD R2, R7.reuse, -0x800000, R25 ;  /* 0xff80000007027824 */ /* 0x040fe200078e0219 */
[----:B0-----:R-:W-:-:S04]  /*1140*/  IADD3 R8, PT, PT, R7, 0x7f, -R6 ;  /* 0x0000007f07087810 */ /* 0x001fc80007ffe806 */
[----:B------:R-:W-:Y:S01]  /*1150*/  IADD3 R5, PT, PT, R8, R5, RZ ;  /* 0x0000000508057210 */ /* 0x000fe20007ffe0ff */
[----:B-1----:R-:W-:-:S04]  /*1160*/  FFMA R10, R9, R11, 1 ;  /* 0x3f800000090a7423 */ /* 0x002fc8000000000b */
[----:B------:R-:W-:-:S04]  /*1170*/  FFMA R12, R9, R10, R9 ;  /* 0x0000000a090c7223 */ /* 0x000fc80000000009 */
[----:B------:R-:W-:-:S04]  /*1180*/  FFMA R9, R2, R12, RZ ;  /* 0x0000000c02097223 */ /* 0x000fc800000000ff */
[----:B------:R-:W-:-:S04]  /*1190*/  FFMA R10, R11, R9, R2 ;  /* 0x000000090b0a7223 */ /* 0x000fc80000000002 */
[----:B------:R-:W-:-:S04]  /*11a0*/  FFMA R9, R12, R10, R9 ;  /* 0x0000000a0c097223 */ /* 0x000fc80000000009 */
[----:B------:R-:W-:-:S04]  /*11b0*/  FFMA R10, R11, R9, R2 ;  /* 0x000000090b0a7223 */ /* 0x000fc80000000002 */
[----:B------:R-:W-:-:S05]  /*11c0*/  FFMA R2, R12, R10, R9 ;  /* 0x0000000a0c027223 */ /* 0x000fca0000000009 */
[----:B------:R-:W-:-:S04]  /*11d0*/  SHF.R.U32.HI R6, RZ, 0x17, R2 ;  /* 0x00000017ff067819 */ /* 0x000fc80000011602 */
[----:B------:R-:W-:-:S04]  /*11e0*/  LOP3.LUT R6, R6, 0xff, RZ, 0xc0, !PT ;  /* 0x000000ff06067812 */ /* 0x000fc800078ec0ff */
[----:B------:R-:W-:-:S04]  /*11f0*/  IADD3 R11, PT, PT, R6, R5, RZ ;  /* 0x00000005060b7210 */ /* 0x000fc80007ffe0ff */
[----:B------:R-:W-:-:S04]  /*1200*/  IADD3 R6, PT, PT, R11, -0x1, RZ ;  /* 0xffffffff0b067810 */ /* 0x000fc80007ffe0ff */
        /* <DEDUP_REMOVED lines=10> */
[C---:B------:R-:W-:Y:S02]  /*12b0*/  VIADD R8, R11.reuse, 0x20 ;  /* 0x000000200b087836 */ /* 0x040fe40000000000 */
[CCC-:B------:R-:W-:Y:S01]  /*12c0*/  FFMA.RM R6, R12.reuse, R10.reuse, R9.reuse ;  /* 0x0000000a0c067223 */ /* 0x1c0fe20000004009 */
[----:B------:R-:W-:Y:S02]  /*12d0*/  ISETP.NE.AND P2, PT, R11, RZ, PT ;  /* 0x000000ff0b00720c */ /* 0x000fe40003f45270 */
[----:B------:R-:W-:Y:S01]  /*12e0*/  LOP3.LUT R7, R5, 0x7fffff, RZ, 0xc0, !PT ;  /* 0x007fffff05077812 */ /* 0x000fe200078ec0ff */
[----:B------:R-:W-:Y:S01]  /*12f0*/  FFMA.RP R5, R12, R10, R9 ;  /* 0x0000000a0c057223 */ /* 0x000fe20000008009 */
[----:B------:R-:W-:Y:S02]  /*1300*/  ISETP.NE.AND P1, PT, R11, RZ, PT ;  /* 0x000000ff0b00720c */ /* 0x000fe40003f25270 */
[----:B------:R-:W-:-:S02]  /*1310*/  LOP3.LUT R7, R7, 0x800000, RZ, 0xfc, !PT ;  /* 0x0080000007077812 */ /* 0x000fc400078efcff */
[----:B------:R-:W-:Y:S02]  /*1320*/  IADD3 R9, PT, PT, -R11, RZ, RZ ;  /* 0x000000ff0b097210 */ /* 0x000fe40007ffe1ff */
[----:B------:R-:W-:Y:S02]  /*1330*/  SHF.L.U32 R8, R7, R8, RZ ;  /* 0x0000000807087219 */ /* 0x000fe400000006ff */
[----:B------:R-:W-:Y:S02]  /*1340*/  FSETP.NEU.FTZ.AND P0, PT, R5, R6, PT ;  /* 0x000000060500720b */ /* 0x000fe40003f1d000 */
[----:B------:R-:W-:Y:S02]  /*1350*/  SEL R6, R9, RZ, P2 ;  /* 0x000000ff09067207 */ /* 0x000fe40001000000 */
[----:B------:R-:W-:Y:S02]  /*1360*/  ISETP.NE.AND P1, PT, R8, RZ, P1 ;  /* 0x000000ff0800720c */ /* 0x000fe40000f25270 */
[----:B------:R-:W-:-:S02]  /*1370*/  SHF.R.U32.HI R6, RZ, R6, R7 ;  /* 0x00000006ff067219 */ /* 0x000fc40000011607 */
[----:B------:R-:W-:Y:S02]  /*1380*/  PLOP3.LUT P0, PT, P0, P1, PT, 0xf8, 0x8f ;  /* 0x00000000008f781c */ /* 0x000fe40000703f70 */
[----:B------:R-:W-:Y:S02]  /*1390*/  SHF.R.U32.HI R8, RZ, 0x1, R6 ;  /* 0x00000001ff087819 */ /* 0x000fe40000011606 */
[----:B------:R-:W-:-:S04]  /*13a0*/  SEL R5, RZ, 0x1, !P0 ;  /* 0x00000001ff057807 */ /* 0x000fc80004000000 */
[----:B------:R-:W-:-:S04]  /*13b0*/  LOP3.LUT R5, R5, 0x1, R8, 0xf8, !PT ;  /* 0x0000000105057812 */ /* 0x000fc800078ef808 */
[----:B------:R-:W-:-:S04]  /*13c0*/  LOP3.LUT R5, R5, R6, RZ, 0xc0, !PT ;  /* 0x0000000605057212 */ /* 0x000fc800078ec0ff */
[----:B------:R-:W-:-:S04]  /*13d0*/  IADD3 R5, PT, PT, R8, R5, RZ ;  /* 0x0000000508057210 */ /* 0x000fc80007ffe0ff */
[----:B------:R-:W-:Y:S01]  /*13e0*/  LOP3.LUT R2, R5, R2, RZ, 0xfc, !PT ;  /* 0x0000000205027212 */ /* 0x000fe200078efcff */
[----:B------:R-:W-:Y:S06]  /*13f0*/  BRA `(.L_x_30) ;  /* 0x0000000000107947 */ /* 0x000fec0003800000 */
.L_x_29:
[----:B------:R-:W-:-:S04]  /*1400*/  LOP3.LUT R2, R2, 0x80000000, RZ, 0xc0, !PT ;  /* 0x8000000002027812 */ /* 0x000fc800078ec0ff */
[----:B------:R-:W-:Y:S01]  /*1410*/  LOP3.LUT R2, R2, 0x7f800000, RZ, 0xfc, !PT ;  /* 0x7f80000002027812 */ /* 0x000fe200078efcff */
[----:B------:R-:W-:Y:S06]  /*1420*/  BRA `(.L_x_30) ;  /* 0x0000000000047947 */ /* 0x000fec0003800000 */
.L_x_28:
[----:B------:R-:W-:-:S07]  /*1430*/  LEA R2, R5, R2, 0x17 ;  /* 0x0000000205027211 */ /* 0x000fce00078eb8ff */
.L_x_30:
[----:B------:R-:W-:Y:S05]  /*1440*/  BSYNC.RECONVERGENT B2 ;  /* 0x0000000000027941 */ /* 0x000fea0003800200 */
.L_x_27:
[----:B------:R-:W-:Y:S05]  /*1450*/  BRA `(.L_x_31) ;  /* 0x0000000000207947 */ /* 0x000fea0003800000 */
.L_x_26:
[----:B------:R-:W-:-:S04]  /*1460*/  LOP3.LUT R2, R8, 0x80000000, R25, 0x48, !PT ;  /* 0x8000000008027812 */ /* 0x000fc800078e4819 */
[----:B------:R-:W-:Y:S01]  /*1470*/  LOP3.LUT R2, R2, 0x7f800000, RZ, 0xfc, !PT ;  /* 0x7f80000002027812 */ /* 0x000fe200078efcff */
[----:B------:R-:W-:Y:S06]  /*1480*/  BRA `(.L_x_31) ;  /* 0x0000000000147947 */ /* 0x000fec0003800000 */
.L_x_25:
[----:B------:R-:W-:Y:S01]  /*1490*/  LOP3.LUT R2, R8, 0x80000000, R25, 0x48, !PT ;  /* 0x8000000008027812 */ /* 0x000fe200078e4819 */
[----:B------:R-:W-:Y:S06]  /*14a0*/  BRA `(.L_x_31) ;  /* 0x00000000000c7947 */ /* 0x000fec0003800000 */
.L_x_24:
[----:B------:R-:W0:Y:S01]  /*14b0*/  MUFU.RSQ R2, -QNAN ;  /* 0xffc0000000027908 */ /* 0x000e220000001400 */
[----:B------:R-:W-:Y:S05]  /*14c0*/  BRA `(.L_x_31) ;  /* 0x0000000000047947 */ /* 0x000fea0003800000 */
.L_x_23:
[----:B------:R-:W-:-:S07]  /*14d0*/  FADD.FTZ R2, R25, R2 ;  /* 0x0000000219027221 */ /* 0x000fce0000010000 */
.L_x_31:
[----:B------:R-:W-:Y:S05]  /*14e0*/  BSYNC.RECONVERGENT B1 ;  /* 0x0000000000017941 */ /* 0x000fea0003800200 */
.L_x_21:
[----:B------:R-:W-:-:S04]  /*14f0*/  HFMA2 R5, -RZ, RZ, 0, 0 ;  /* 0x00000000ff057431 */ /* 0x000fc800000001ff */
[----:B0-----:R-:W-:Y:S05]  /*1500*/  RET.REL.NODEC R4 `(_Z20mm_transposed_kernelILi16EEvPKfS1_Pfiiif) ;  /* 0xffffffe804bc7950 */ /* 0x001fea0003c3ffff */
.L_x_32:
        /* <DEDUP_REMOVED lines=15> */
.L_x_66:


//--------------------- .text._Z11norm_kernelPKfPfS0_S0_i --------------------------
	.section	.text._Z11norm_kernelPKfPfS0_S0_i,"ax",@progbits
	.align	128
        .global         _Z11norm_kernelPKfPfS0_S0_i
        .type           _Z11norm_kernelPKfPfS0_S0_i,@function
        .size           _Z11norm_kernelPKfPfS0_S0_i,(.L_x_67 - _Z11norm_kernelPKfPfS0_S0_i)
        .other          _Z11norm_kernelPKfPfS0_S0_i,@"STO_CUDA_ENTRY STV_DEFAULT"
_Z11norm_kernelPKfPfS0_S0_i:
.text._Z11norm_kernelPKfPfS0_S0_i:
[----:B------:R-:W-:Y:S01]  /*0000*/  LDC R1, c[0x0][0x37c] ;  /* 0x0000df00ff017b82 */ /* 0x000fe20000000800 */
[----:B------:R-:W0:Y:S07]  /*0010*/  S2R R3, SR_TID.X ;  /* 0x0000000000037919 */ /* 0x000e2e0000002100 */
[----:B------:R-:W0:Y:S01]  /*0020*/  S2UR UR4, SR_CTAID.X ;  /* 0x00000000000479c3 */ /* 0x000e220000002500 */
[----:B------:R-:W1:Y:S07]  /*0030*/  LDCU UR6, c[0x0][0x3a0] ;  /* 0x00007400ff0677ac */ /* 0x000e6e0008000800 */
[----:B------:R-:W0:Y:S02]  /*0040*/  LDC R2, c[0x0][0x360] ;  /* 0x0000d800ff027b82 */ /* 0x000e240000000800 */
[----:B0-----:R-:W-:-:S05]  /*0050*/  IMAD R2, R2, UR4, R3 ;  /* 0x0000000402027c24 */ /* 0x001fca000f8e0203 */
[----:B-1----:R-:W-:-:S13]  /*0060*/  ISETP.GE.AND P0, PT, R2, UR6, PT ;  /* 0x0000000602007c0c */ /* 0x002fda000bf06270 */
[----:B------:R-:W-:Y:S05]  /*0070*/  @P0 EXIT ;  /* 0x000000000000094d */ /* 0x000fea0003800000 */
[----:B------:R-:W0:Y:S01]  /*0080*/  S2R R3, SR_CTAID.Y ;  /* 0x0000000000037919 */ /* 0x000e220000002600 */
[----:B------:R-:W1:Y:S01]  /*0090*/  LDC.64 R6, c[0x0][0x390] ;  /* 0x0000e400ff067b82 */ /* 0x000e620000000a00 */
[----:B------:R-:W2:Y:S07]  /*00a0*/  LDCU.64 UR4, c[0x0][0x358] ;  /* 0x00006b00ff0477ac */ /* 0x000eae0008000a00 */
[----:B------:R-:W3:Y:S08]  /*00b0*/  LDC.64 R4, c[0x0][0x380] ;  /* 0x0000e000ff047b82 */ /* 0x000ef00000000a00 */
[----:B------:R-:W4:Y:S01]  /*00c0*/  LDC.64 R8, c[0x0][0x398] ;  /* 0x0000e600ff087b82 */ /* 0x000f220000000a00 */
[----:B0-----:R-:W-:-:S02]  /*00d0*/  IMAD R2, R3, UR6, R2 ;  /* 0x0000000603027c24 */ /* 0x001fc4000f8e0202 */
[----:B-1----:R-:W-:-:S04]  /*00e0*/  IMAD.WIDE.U32 R6, R3, 0x4, R6 ;  /* 0x0000000403067825 */ /* 0x002fc800078e0006 */
[----:B---3--:R-:W-:Y:S02]  /*00f0*/  IMAD.WIDE R4, R2, 0x4, R4 ;  /* 0x0000000402047825 */ /* 0x008fe400078e0204 */
[----:B--2---:R-:W2:Y:S04]  /*0100*/  LDG.E R7, desc[UR4][R6.64] ;  /* 0x0000000406077981 */ /* 0x004ea8000c1e1900 */
[----:B------:R-:W2:Y:S01]  /*0110*/  LDG.E R4, desc[UR4][R4.64] ;  /* 0x0000000404047981 */ /* 0x000ea2000c1e1900 */
[----:B----4-:R-:W-:-:S05]  /*0120*/  IMAD.WIDE.U32 R8, R3, 0x4, R8 ;  /* 0x0000000403087825 */ /* 0x010fca00078e0008 */
[----:B------:R-:W3:Y:S01]  /*0130*/  LDG.E R3, desc[UR4][R8.64] ;  /* 0x0000000408037981 */ /* 0x000ee2000c1e1900 */
[----:B------:R-:W-:Y:S01]  /*0140*/  IMAD.MOV.U32 R11, RZ, RZ, 0x3bbb989d ;  /* 0x3bbb989dff0b7424 */ /* 0x000fe200078e00ff */
[----:B------:R-:W-:Y:S01]  /*0150*/  BSSY.RECONVERGENT B0, `(.L_x_33) ;  /* 0x0000016000007945 */ /* 0x000fe20003800200 */
[----:B------:R-:W-:Y:S02]  /*0160*/  IMAD.MOV.U32 R13, RZ, RZ, 0x437c0000 ;  /* 0x437c0000ff0d7424 */ /* 0x000fe400078e00ff */
[----:B--2---:R-:W-:-:S04]  /*0170*/  FADD R0, R4, -R7 ;  /* 0x8000000704007221 */ /* 0x004fc80000000000 */
[----:B------:R-:W-:Y:S01]  /*0180*/  FFMA.SAT R10, R0, R11, 0.5 ;  /* 0x3f000000000a7423 */ /* 0x000fe2000000200b */
[----:B---3--:R-:W0:Y:S03]  /*0190*/  MUFU.RCP R12, R3 ;  /* 0x00000003000c7308 */ /* 0x008e260000001000 */
[----:B------:R-:W-:-:S04]  /*01a0*/  FFMA.RM R10, R10, R13, 12582913 ;  /* 0x4b4000010a0a7423 */ /* 0x000fc8000000400d */
[----:B------:R-:W-:-:S04]  /*01b0*/  FADD R11, R10, -12583039 ;  /* 0xcb40007f0a0b7421 */ /* 0x000fc80000000000 */
[----:B------:R-:W-:-:S04]  /*01c0*/  FFMA R11, R0, 1.4426950216293334961, -R11 ;  /* 0x3fb8aa3b000b7823 */ /* 0x000fc8000000080b */
[----:B------:R-:W-:Y:S01]  /*01d0*/  FFMA R11, R0, 1.925963033500011079e-08, R11 ;  /* 0x32a57060000b7823 */ /* 0x000fe2000000000b */
[----:B------:R-:W-:Y:S02]  /*01e0*/  IMAD.SHL.U32 R0, R10, 0x800000, RZ ;  /* 0x008000000a007824 */ /* 0x000fe400078e00ff */
[----:B0-----:R-:W-:-:S03]  /*01f0*/  FFMA R5, -R3, R12, 1 ;  /* 0x3f80000003057423 */ /* 0x001fc6000000010c */
[----:B------:R-:W0:Y:S01]  /*0200*/  MUFU.EX2 R11, R11 ;  /* 0x0000000b000b7308 */ /* 0x000e220000000800 */
[----:B------:R-:W-:Y:S01]  /*0210*/  FFMA R5, R12, R5, R12 ;  /* 0x000000050c057223 */ /* 0x000fe2000000000c */
[----:B0-----:R-:W-:-:S06]  /*0220*/  FMUL R0, R0, R11 ;  /* 0x0000000b00007220 */ /* 0x001fcc0000400000 */
[----:B------:R-:W0:Y:S01]  /*0230*/  FCHK P0, R0, R3 ;  /* 0x0000000300007302 */ /* 0x000e220000000000 */
[----:B------:R-:W-:-:S04]  /*0240*/  FFMA R4, R0, R5, RZ ;  /* 0x0000000500047223 */ /* 0x000fc800000000ff */
[----:B------:R-:W-:-:S04]  /*0250*/  FFMA R6, -R3, R4, R0 ;  /* 0x0000000403067223 */ /* 0x000fc80000000100 */
[----:B------:R-:W-:Y:S01]  /*0260*/  FFMA R7, R5, R6, R4 ;  /* 0x0000000605077223 */ /* 0x000fe20000000004 */
[----:B0-----:R-:W-:Y:S06]  /*0270*/  @!P0 BRA `(.L_x_34) ;  /* 0x00000000000c8947 */ /* 0x001fec0003800000 */
[----:B------:R-:W-:-:S07]  /*0280*/  MOV R4, 0x2a0 ;  /* 0x000002a000047802 */ /* 0x000fce0000000f00 */
[----:B------:R-:W-:Y:S05]  /*0290*/  CALL.REL.NOINC `($__internal_2_$__cuda_sm3x_div_rn_noftz_f32_slowpath) ;  /* 0x0000000000187944 */ /* 0x000fea0003c00000 */
[----:B------:R-:W-:-:S07]  /*02a0*/  IMAD.MOV.U32 R7, RZ, RZ, R0 ;  /* 0x000000ffff077224 */ /* 0x000fce00078e0000 */
.L_x_34:
[----:B------:R-:W-:Y:S05]  /*02b0*/  BSYNC.RECONVERGENT B0 ;  /* 0x0000000000007941 */ /* 0x000fea0003800200 */
.L_x_33:
[----:B------:R-:W0:Y:S02]  /*02c0*/  LDC.64 R4, c[0x0][0x388] ;  /* 0x0000e200ff047b82 */ /* 0x000e240000000a00 */
[----:B0-----:R-:W-:-:S05]  /*02d0*/  IMAD.WIDE R2, R2, 0x4, R4 ;  /* 0x0000000402027825 */ /* 0x001fca00078e0204 */
[----:B------:R-:W-:Y:S01]  /*02e0*/  STG.E desc[UR4][R2.64], R7 ;  /* 0x0000000702007986 */ /* 0x000fe2000c101904 */
[----:B------:R-:W-:Y:S05]  /*02f0*/  EXIT ;  /* 0x000000000000794d */ /* 0x000fea0003800000 */
        .weak           $__internal_2_$__cuda_sm3x_div_rn_noftz_f32_slowpath
        .type           $__internal_2_$__cuda_sm3x_div_rn_noftz_f32_slowpath,@function
        .size           $__internal_2_$__cuda_sm3x_div_rn_noftz_f32_slowpath,(.L_x_67 - $__internal_2_$__cuda_sm3x_div_rn_noftz_f32_slowpath)
$__internal_2_$__cuda_sm3x_div_rn_noftz_f32_slowpath:
[--C-:B------:R-:W-:Y:S01]  /*0300*/  SHF.R.U32.HI R6, RZ, 0x17, R3.reuse ;  /* 0x00000017ff067819 */ /* 0x100fe20000011603 */
[----:B------:R-:W-:Y:S01]  /*0310*/  BSSY.RECONVERGENT B1, `(.L_x_35) ;  /* 0x0000064000017945 */ /* 0x000fe20003800200 */
[--C-:B------:R-:W-:Y:S01]  /*0320*/  SHF.R.U32.HI R5, RZ, 0x17, R0.reuse ;  /* 0x00000017ff057819 */ /* 0x100fe20000011600 */
[----:B------:R-:W-:Y:S01]  /*0330*/  IMAD.MOV.U32 R7, RZ, RZ, R0 ;  /* 0x000000ffff077224 */ /* 0x000fe200078e0000 */
[----:B------:R-:W-:Y:S01]  /*0340*/  LOP3.LUT R6, R6, 0xff, RZ, 0xc0, !PT ;  /* 0x000000ff06067812 */ /* 0x000fe200078ec0ff */
[----:B------:R-:W-:Y:S01]  /*0350*/  IMAD.MOV.U32 R8, RZ, RZ, R3 ;  /* 0x000000ffff087224 */ /* 0x000fe200078e0003 */
[----:B------:R-:W-:-:S03]  /*0360*/  LOP3.LUT R5, R5, 0xff, RZ, 0xc0, !PT ;  /* 0x000000ff05057812 */ /* 0x000fc600078ec0ff */
[----:B------:R-:W-:Y:S01]  /*0370*/  VIADD R11, R6, 0xffffffff ;  /* 0xffffffff060b7836 */ /* 0x000fe20000000000 */
[----:B------:R-:W-:-:S04]  /*0380*/  IADD3 R10, PT, PT, R5, -0x1, RZ ;  /* 0xffffffff050a7810 */ /* 0x000fc80007ffe0ff */
[----:B------:R-:W-:-:S04]  /*0390*/  ISETP.GT.U32.AND P0, PT, R11, 0xfd, PT ;  /* 0x000000fd0b00780c */ /* 0x000fc80003f04070 */
[----:B------:R-:W-:-:S13]  /*03a0*/  ISETP.GT.U32.OR P0, PT, R10, 0xfd, P0 ;  /* 0x000000fd0a00780c */ /* 0x000fda0000704470 */
[----:B------:R-:W-:Y:S01]  /*03b0*/  @!P0 IMAD.MOV.U32 R9, RZ, RZ, RZ ;  /* 0x000000ffff098224 */ /* 0x000fe200078e00ff */
        /* <DEDUP_REMOVED lines=22> */
[----:B------:R-:W-:-:S03]  /*0520*/  @!P1 FFMA R8, R3, 1.84467440737095516160e+19, RZ ;  /* 0x5f80000003089823 */ /* 0x000fc600000000ff */
[----:B------:R-:W-:-:S07]  /*0530*/  @!P1 VIADD R9, R9, 0x40 ;  /* 0x0000004009099836 */ /* 0x000fce0000000000 */
.L_x_36:
        /* <DEDUP_REMOVED lines=8> */
[----:B------:R-:W-:-:S03]  /*05c0*/  IMAD.IADD R6, R6, 0x1, R9 ;  /* 0x0000000106067824 */ /* 0x000fc600078e0209 */
        /* <DEDUP_REMOVED lines=9> */
[----:B------:R-:W-:-:S05]  /*0660*/  IADD3 R9, PT, PT, R3, R6, RZ ;  /* 0x0000000603097210 */ /* 0x000fca0007ffe0ff */
        /* <DEDUP_REMOVED lines=11> */
[CCC-:B------:R-:W-:Y:S01]  /*0720*/  FFMA.RM R6, R10.reuse, R8.reuse, R7.reuse ;  /* 0x000000080a067223 */ /* 0x1c0fe20000004007 */
[C---:B------:R-:W-:Y:S02]  /*0730*/  ISETP.NE.AND P2, PT, R9.reuse, RZ, PT ;  /* 0x000000ff0900720c */ /* 0x040fe40003f45270 */
[----:B------:R-:W-:Y:S02]  /*0740*/  ISETP.NE.AND P1, PT, R9, RZ, PT ;  /* 0x000000ff0900720c */ /* 0x000fe40003f25270 */
[----:B------:R-:W-:Y:S01]  /*0750*/  LOP3.LUT R5, R3, 0x7fffff, RZ, 0xc0, !PT ;  /* 0x007fffff03057812 */ /* 0x000fe200078ec0ff */
[----:B------:R-:W-:Y:S01]  /*0760*/  FFMA.RP R3, R10, R8, R7 ;  /* 0x000000080a037223 */ /* 0x000fe20000008007 */
[----:B------:R-:W-:Y:S02]  /*0770*/  VIADD R8, R9, 0x20 ;  /* 0x0000002009087836 */ /* 0x000fe40000000000 */
[----:B------:R-:W-:Y:S01]  /*0780*/  LOP3.LUT R5, R5, 0x800000, RZ, 0xfc, !PT ;  /* 0x0080000005057812 */ /* 0x000fe200078efcff */
[----:B------:R-:W-:Y:S01]  /*0790*/  IMAD.MOV R7, RZ, RZ, -R9 ;  /* 0x000000ffff077224 */ /* 0x000fe200078e0a09 */
[----:B------:R-:W-:-:S02]  /*07a0*/  FSETP.NEU.FTZ.AND P0, PT, R3, R6, PT ;  /* 0x000000060300720b */ /* 0x000fc40003f1d000 */
[----:B------:R-:W-:Y:S02]  /*07b0*/  SHF.L.U32 R8, R5, R8, RZ ;  /* 0x0000000805087219 */ /* 0x000fe400000006ff */
[----:B------:R-:W-:Y:S02]  /*07c0*/  SEL R6, R7, RZ, P2 ;  /* 0x000000ff07067207 */ /* 0x000fe40001000000 */
[----:B------:R-:W-:Y:S02]  /*07d0*/  ISETP.NE.AND P1, PT, R8, RZ, P1 ;  /* 0x000000ff0800720c */ /* 0x000fe40000f25270 */
[----:B------:R-:W-:Y:S02]  /*07e0*/  SHF.R.U32.HI R6, RZ, R6, R5 ;  /* 0x00000006ff067219 */ /* 0x000fe40000011605 */
[----:B------:R-:W-:Y:S02]  /*07f0*/  PLOP3.LUT P0, PT, P0, P1, PT, 0xf8, 0x8f ;  /* 0x00000000008f781c */ /* 0x000fe40000703f70 */
[----:B------:R-:W-:-:S02]  /*0800*/  SHF.R.U32.HI R8, RZ, 0x1, R6 ;  /* 0x00000001ff087819 */ /* 0x000fc40000011606 */
[----:B------:R-:W-:-:S04]  /*0810*/  SEL R3, RZ, 0x1, !P0 ;  /* 0x00000001ff037807 */ /* 0x000fc80004000000 */
[----:B------:R-:W-:-:S04]  /*0820*/  LOP3.LUT R3, R3, 0x1, R8, 0xf8, !PT ;  /* 0x0000000103037812 */ /* 0x000fc800078ef808 */
[----:B------:R-:W-:-:S04]  /*0830*/  LOP3.LUT R3, R3, R6, RZ, 0xc0, !PT ;  /* 0x0000000603037212 */ /* 0x000fc800078ec0ff */
[----:B------:R-:W-:-:S04]  /*0840*/  IADD3 R3, PT, PT, R8, R3, RZ ;  /* 0x0000000308037210 */ /* 0x000fc80007ffe0ff */
[----:B------:R-:W-:Y:S01]  /*0850*/  LOP3.LUT R0, R3, R0, RZ, 0xfc, !PT ;  /* 0x0000000003007212 */ /* 0x000fe200078efcff */
[----:B------:R-:W-:Y:S06]  /*0860*/  BRA `(.L_x_44) ;  /* 0x0000000000107947 */ /* 0x000fec0003800000 */
.L_x_43:
[----:B------:R-:W-:-:S04]  /*0870*/  LOP3.LUT R0, R0, 0x80000000, RZ, 0xc0, !PT ;  /* 0x8000000000007812 */ /* 0x000fc800078ec0ff */
[----:B------:R-:W-:Y:S01]  /*0880*/  LOP3.LUT R0, R0, 0x7f800000, RZ, 0xfc, !PT ;  /* 0x7f80000000007812 */ /* 0x000fe200078efcff */
[----:B------:R-:W-:Y:S06]  /*0890*/  BRA `(.L_x_44) ;  /* 0x0000000000047947 */ /* 0x000fec0003800000 */
.L_x_42:
[----:B------:R-:W-:-:S07]  /*08a0*/  IMAD R0, R6, 0x800000, R0 ;  /* 0x0080000006007824 */ /* 0x000fce00078e0200 */
.L_x_44:
[----:B------:R-:W-:Y:S05]  /*08b0*/  BSYNC.RECONVERGENT B2 ;  /* 0x0000000000027941 */ /* 0x000fea0003800200 */
.L_x_41:
[----:B------:R-:W-:Y:S05]  /*08c0*/  BRA `(.L_x_45) ;  /* 0x0000000000207947 */ /* 0x000fea0003800000 */
.L_x_40:
[----:B------:R-:W-:-:S04]  /*08d0*/  LOP3.LUT R0, R8, 0x80000000, R7, 0x48, !PT ;  /* 0x8000000008007812 */ /* 0x000fc800078e4807 */
[----:B------:R-:W-:Y:S01]  /*08e0*/  LOP3.LUT R0, R0, 0x7f800000, RZ, 0xfc, !PT ;  /* 0x7f80000000007812 */ /* 0x000fe200078efcff */
[----:B------:R-:W-:Y:S06]  /*08f0*/  BRA `(.L_x_45) ;  /* 0x0000000000147947 */ /* 0x000fec0003800000 */
.L_x_39:
[----:B------:R-:W-:Y:S01]  /*0900*/  LOP3.LUT R0, R8, 0x80000000, R7, 0x48, !PT ;  /* 0x8000000008007812 */ /* 0x000fe200078e4807 */
[----:B------:R-:W-:Y:S06]  /*0910*/  BRA `(.L_x_45) ;  /* 0x00000000000c7947 */ /* 0x000fec0003800000 */
.L_x_38:
[----:B------:R-:W0:Y:S01]  /*0920*/  MUFU.RSQ R0, -QNAN ;  /* 0xffc0000000007908 */ /* 0x000e220000001400 */
[----:B------:R-:W-:Y:S05]  /*0930*/  BRA `(.L_x_45) ;  /* 0x0000000000047947 */ /* 0x000fea0003800000 */
.L_x_37:
[----:B------:R-:W-:-:S07]  /*0940*/  FADD.FTZ R0, R0, R3 ;  /* 0x0000000300007221 */ /* 0x000fce0000010000 */
.L_x_45:
[----:B------:R-:W-:Y:S05]  /*0950*/  BSYNC.RECONVERGENT B1 ;  /* 0x0000000000017941 */ /* 0x000fea0003800200 */
.L_x_35:
[----:B------:R-:W-:-:S04]  /*0960*/  IMAD.MOV.U32 R5, RZ, RZ, 0x0 ;  /* 0x00000000ff057424 */ /* 0x000fc800078e00ff */
[----:B0-----:R-:W-:Y:S05]  /*0970*/  RET.REL.NODEC R4 `(_Z11norm_kernelPKfPfS0_S0_i) ;  /* 0xfffffff404a07950 */ /* 0x001fea0003c3ffff */
.L_x_46:
        /* <DEDUP_REMOVED lines=16> */
.L_x_67:


//--------------------- .text._Z10sum_kernelPKfPfi --------------------------
	.section	.text._Z10sum_kernelPKfPfi,"ax",@progbits
	.align	128
        .global         _Z10sum_kernelPKfPfi
        .type           _Z10sum_kernelPKfPfi,@function
        .size           _Z10sum_kernelPKfPfi,(.L_x_71 - _Z10sum_kernelPKfPfi)
        .other          _Z10sum_kernelPKfPfi,@"STO_CUDA_ENTRY STV_DEFAULT"
_Z10sum_kernelPKfPfi:
.text._Z10sum_kernelPKfPfi:
[----:B------:R-:W-:Y:S01]  /*0000*/  LDC R1, c[0x0][0x37c] ;  /* 0x0000df00ff017b82 */ /* 0x000fe20000000800 */
[----:B------:R-:W0:Y:S01]  /*0010*/  S2R R8, SR_TID.X ;  /* 0x0000000000087919 */ /* 0x000e220000002100 */
[----:B------:R-:W0:Y:S01]  /*0020*/  LDCU UR4, c[0x0][0x390] ;  /* 0x00007200ff0477ac */ /* 0x000e220008000800 */
[----:B------:R-:W-:Y:S01]  /*0030*/  BSSY.RECONVERGENT B0, `(.L_x_47) ;  /* 0x0000011000007945 */ /* 0x000fe20003800200 */
[----:B------:R-:W-:Y:S01]  /*0040*/  IMAD.MOV.U32 R0, RZ, RZ, RZ ;  /* 0x000000ffff007224 */ /* 0x000fe200078e00ff */
[----:B------:R-:W1:Y:S01]  /*0050*/  S2R R7, SR_CTAID.X ;  /* 0x0000000000077919 */ /* 0x000e620000002500 */
[----:B------:R-:W2:Y:S01]  /*0060*/  LDCU.64 UR6, c[0x0][0x358] ;  /* 0x00006b00ff0677ac */ /* 0x000ea20008000a00 */
[----:B0-----:R-:W-:-:S13]  /*0070*/  ISETP.GE.AND P0, PT, R8, UR4, PT ;  /* 0x0000000408007c0c */ /* 0x001fda000bf06270 */
[----:B-12---:R-:W-:Y:S05]  /*0080*/  @P0 BRA `(.L_x_48) ;  /* 0x00000000002c0947 */ /* 0x006fea0003800000 */
[----:B------:R-:W0:Y:S01]  /*0090*/  LDC R9, c[0x0][0x360] ;  /* 0x0000d800ff097b82 */ /* 0x000e220000000800 */
[----:B------:R-:W-:Y:S02]  /*00a0*/  HFMA2 R0, -RZ, RZ, 0, 0 ;  /* 0x00000000ff007431 */ /* 0x000fe400000001ff */
[----:B------:R-:W-:-:S05]  /*00b0*/  IMAD.MOV.U32 R6, RZ, RZ, R8 ;  /* 0x000000ffff067224 */ /* 0x000fca00078e0008 */
[----:B------:R-:W1:Y:S02]  /*00c0*/  LDC.64 R4, c[0x0][0x380] ;  /* 0x0000e000ff047b82 */ /* 0x000e640000000a00 */
.L_x_49:
[----:B------:R-:W-:-:S04]  /*00d0*/  IMAD R3, R7, UR4, R6 ;  /* 0x0000000407037c24 */ /* 0x000fc8000f8e0206 */
[----:B-1----:R-:W-:-:S06]  /*00e0*/  IMAD.WIDE R2, R3, 0x4, R4 ;  /* 0x0000000403027825 */ /* 0x002fcc00078e0204 */
[----:B------:R-:W2:Y:S01]  /*00f0*/  LDG.E R3, desc[UR6][R2.64] ;  /* 0x0000000602037981 */ /* 0x000ea2000c1e1900 */
[----:B0-----:R-:W-:-:S04]  /*0100*/  IADD3 R6, PT, PT, R9, R6, RZ ;  /* 0x0000000609067210 */ /* 0x001fc80007ffe0ff */
[----:B------:R-:W-:Y:S01]  /*0110*/  ISETP.GE.AND P0, PT, R6, UR4, PT ;  /* 0x0000000406007c0c */ /* 0x000fe2000bf06270 */
[----:B--2---:R-:W-:-:S12]  /*0120*/  FADD R0, R3, R0 ;  /* 0x0000000003007221 */ /* 0x004fd80000000000 */
[----:B------:R-:W-:Y:S05]  /*0130*/  @!P0 BRA `(.L_x_49) ;  /* 0xfffffffc00e48947 */ /* 0x000fea000383ffff */
.L_x_48:
[----:B------:R-:W-:Y:S05]  /*0140*/  BSYNC.RECONVERGENT B0 ;  /* 0x0000000000007941 */ /* 0x000fea0003800200 */
.L_x_47:
[----:B------:R-:W0:Y:S01]  /*0150*/  S2UR UR5, SR_CgaCtaId ;  /* 0x00000000000579c3 */ /* 0x000e220000008800 */
[----:B------:R-:W-:Y:S01]  /*0160*/  UMOV UR4, 0x400 ;  /* 0x0000040000047882 */ /* 0x000fe20000000000 */
[----:B------:R-:W1:Y:S01]  /*0170*/  LDCU UR8, c[0x0][0x360] ;  /* 0x00006c00ff0877ac */ /* 0x000e620008000800 */
[----:B------:R-:W-:Y:S01]  /*0180*/  ISETP.NE.AND P0, PT, R8, RZ, PT ;  /* 0x000000ff0800720c */ /* 0x000fe20003f05270 */
[----:B-1----:R-:W-:Y:S02]  /*0190*/  UISETP.GE.U32.AND UP0, UPT, UR8, 0x2, UPT ;  /* 0x000000020800788c */ /* 0x002fe4000bf06070 */
[----:B0-----:R-:W-:-:S06]  /*01a0*/  ULEA UR4, UR5, UR4, 0x18 ;  /* 0x0000000405047291 */ /* 0x001fcc000f8ec0ff */
[----:B------:R-:W-:-:S05]  /*01b0*/  LEA R3, R8, UR4, 0x2 ;  /* 0x0000000408037c11 */ /* 0x000fca000f8e10ff */
[----:B------:R0:W-:Y:S01]  /*01c0*/  STS [R3], R0 ;  /* 0x0000000003007388 */ /* 0x0001e20000000800 */
[----:B------:R-:W-:Y:S06]  /*01d0*/  BAR.SYNC.DEFER_BLOCKING 0x0 ;  /* 0x0000000000007b1d */ /* 0x000fec0000010000 */
[----:B------:R-:W-:Y:S05]  /*01e0*/  BRA.U !UP0, `(.L_x_50) ;  /* 0x0000000108307547 */ /* 0x000fea000b800000 */
[----:B0-----:R-:W-:-:S07]  /*01f0*/  IMAD.U32 R0, RZ, RZ, UR8 ;  /* 0x00000008ff007e24 */ /* 0x001fce000f8e00ff */
.L_x_51:
[----:B------:R-:W-:-:S04]  /*0200*/  SHF.R.U32.HI R6, RZ, 0x1, R0 ;  /* 0x00000001ff067819 */ /* 0x000fc80000011600 */
[----:B------:R-:W-:-:S13]  /*0210*/  ISETP.GE.U32.AND P1, PT, R8, R6, PT ;  /* 0x000000060800720c */ /* 0x000fda0003f26070 */
[----:B------:R-:W-:Y:S01]  /*0220*/  @!P1 LEA R2, R6, R3, 0x2 ;  /* 0x0000000306029211 */ /* 0x000fe200078e10ff */
[----:B------:R-:W-:Y:S05]  /*0230*/  @!P1 LDS R5, [R3] ;  /* 0x0000000003059984 */ /* 0x000fea0000000800 */
[----:B------:R-:W0:Y:S02]  /*0240*/  @!P1 LDS R2, [R2] ;  /* 0x0000000002029984 */ /* 0x000e240000000800 */
[----:B0-----:R-:W-:-:S05]  /*0250*/  @!P1 FADD R4, R2, R5 ;  /* 0x0000000502049221 */ /* 0x001fca0000000000 */
[----:B------:R1:W-:Y:S01]  /*0260*/  @!P1 STS [R3], R4 ;  /* 0x0000000403009388 */ /* 0x0003e20000000800 */
[----:B------:R-:W-:Y:S01]  /*0270*/  BAR.SYNC.DEFER_BLOCKING 0x0 ;  /* 0x0000000000007b1d */ /* 0x000fe20000010000 */
[----:B------:R-:W-:Y:S01]  /*0280*/  ISETP.GT.U32.AND P1, PT, R0, 0x3, PT ;  /* 0x000000030000780c */ /* 0x000fe20003f24070 */
[----:B------:R-:W-:-:S12]  /*0290*/  IMAD.MOV.U32 R0, RZ, RZ, R6 ;  /* 0x000000ffff007224 */ /* 0x000fd800078e0006 */
[----:B-1----:R-:W-:Y:S05]  /*02a0*/  @P1 BRA `(.L_x_51) ;  /* 0xfffffffc00d41947 */ /* 0x002fea000383ffff */
.L_x_50:
[----:B------:R-:W-:Y:S05]  /*02b0*/  @P0 EXIT ;  /* 0x000000000000094d */ /* 0x000fea0003800000 */
[----:B------:R-:W1:Y:S01]  /*02c0*/  S2UR UR5, SR_CgaCtaId ;  /* 0x00000000000579c3 */ /* 0x000e620000008800 */
[----:B------:R-:W-:-:S07]  /*02d0*/  UMOV UR4, 0x400 ;  /* 0x0000040000047882 */ /* 0x000fce0000000000 */
[----:B0-----:R-:W0:Y:S01]  /*02e0*/  LDC.64 R2, c[0x0][0x388] ;  /* 0x0000e200ff027b82 */ /* 0x001e220000000a00 */
[----:B-1----:R-:W-:Y:S01]  /*02f0*/  ULEA UR4, UR5, UR4, 0x18 ;  /* 0x0000000405047291 */ /* 0x002fe2000f8ec0ff */
[----:B0-----:R-:W-:-:S08]  /*0300*/  IMAD.WIDE.U32 R2, R7, 0x4, R2 ;  /* 0x0000000407027825 */ /* 0x001fd000078e0002 */
[----:B------:R-:W0:Y:S04]  /*0310*/  LDS R5, [UR4] ;  /* 0x00000004ff057984 */ /* 0x000e280008000800 */
[----:B0-----:R-:W-:Y:S01]  /*0320*/  STG.E desc[UR6][R2.64], R5 ;  /* 0x0000000502007986 */ /* 0x001fe2000c101906 */
[----:B------:R-:W-:Y:S05]  /*0330*/  EXIT ;  /* 0x000000000000794d */ /* 0x000fea0003800000 */
.L_x_52:
        /* <DEDUP_REMOVED lines=12> */
.L_x_71:


//--------------------- .text._Z11bsum_kernelPKfPfS0_i --------------------------
	.section	.text._Z11bsum_kernelPKfPfS0_i,"ax",@progbits
	.align	128
        .global         _Z11bsum_kernelPKfPfS0_i
        .type           _Z11bsum_kernelPKfPfS0_i,@function
        .size           _Z11bsum_kernelPKfPfS0_i,(.L_x_72 - _Z11bsum_kernelPKfPfS0_i)
        .other          _Z11bsum_kernelPKfPfS0_i,@"STO_CUDA_ENTRY STV_DEFAULT"
_Z11bsum_kernelPKfPfS0_i:
.text._Z11bsum_kernelPKfPfS0_i:
[----:B------:R-:W-:Y:S01]  /*0000*/  LDC R1, c[0x0][0x37c] ;  /* 0x0000df00ff017b82 */ /* 0x000fe20000000800 */
[----:B------:R-:W0:Y:S07]  /*0010*/  S2R R2, SR_TID.X ;  /* 0x0000000000027919 */ /* 0x000e2e0000002100 */
[----:B------:R-:W0:Y:S01]  /*0020*/  S2UR UR8, SR_CTAID.X ;  /* 0x00000000000879c3 */ /* 0x000e220000002500 */
[----:B------:R-:W1:Y:S01]  /*0030*/  LDCU UR4, c[0x0][0x398] ;  /* 0x00007300ff0477ac */ /* 0x000e620008000800 */
[----:B------:R-:W2:Y:S01]  /*0040*/  S2R R0, SR_CTAID.Y ;  /* 0x0000000000007919 */ /* 0x000ea20000002600 */
[----:B------:R-:W3:Y:S05]  /*0050*/  LDCU.64 UR6, c[0x0][0x358] ;  /* 0x00006b00ff0677ac */ /* 0x000eea0008000a00 */
[----:B------:R-:W0:Y:S02]  /*0060*/  LDC R3, c[0x0][0x360] ;  /* 0x0000d800ff037b82 */ /* 0x000e240000000800 */
[----:B0-----:R-:W-:-:S05]  /*0070*/  IMAD R9, R3, UR8, R2 ;  /* 0x0000000803097c24 */ /* 0x001fca000f8e0202 */
[----:B-1----:R-:W-:-:S13]  /*0080*/  ISETP.GE.AND P1, PT, R9, UR4, PT ;  /* 0x0000000409007c0c */ /* 0x002fda000bf26270 */
[----:B------:R-:W0:Y:S01]  /*0090*/  @!P1 LDC.64 R4, c[0x0][0x380] ;  /* 0x0000e000ff049b82 */ /* 0x000e220000000a00 */
[----:B--2---:R-:W-:-:S07]  /*00a0*/  @!P1 IMAD R9, R0, UR4, R9 ;  /* 0x0000000400099c24 */ /* 0x004fce000f8e0209 */
[----:B------:R-:W1:Y:S01]  /*00b0*/  @!P1 LDC.64 R6, c[0x0][0x390] ;  /* 0x0000e400ff069b82 */ /* 0x000e620000000a00 */
[----:B0-----:R-:W-:-:S06]  /*00c0*/  @!P1 IMAD.WIDE R4, R9, 0x4, R4 ;  /* 0x0000000409049825 */ /* 0x001fcc00078e0204 */
[----:B---3--:R0:W2:Y:S01]  /*00d0*/  @!P1 LDG.E R4, desc[UR6][R4.64] ;  /* 0x0000000604049981 */ /* 0x0080a2000c1e1900 */
[----:B-1----:R-:W-:-:S06]  /*00e0*/  @!P1 IMAD.WIDE.U32 R6, R0, 0x4, R6 ;  /* 0x0000000400069825 */ /* 0x002fcc00078e0006 */
[----:B------:R-:W2:Y:S01]  /*00f0*/  @!P1 LDG.E R7, desc[UR6][R6.64] ;  /* 0x0000000606079981 */ /* 0x000ea2000c1e1900 */
[----:B------:R-:W-:Y:S02]  /*0100*/  @!P1 MOV R9, 0x3bbb989d ;  /* 0x3bbb989d00099802 */ /* 0x000fe40000000f00 */
[----:B------:R-:W-:Y:S01]  /*0110*/  @!P1 MOV R10, 0x437c0000 ;  /* 0x437c0000000a9802 */ /* 0x000fe20000000f00 */
[----:B------:R-:W1:Y:S01]  /*0120*/  S2UR UR5, SR_CgaCtaId ;  /* 0x00000000000579c3 */ /* 0x000e620000008800 */
[----:B------:R-:W-:Y:S01]  /*0130*/  UMOV UR4, 0x400 ;  /* 0x0000040000047882 */ /* 0x000fe20000000000 */
[----:B------:R-:W-:Y:S01]  /*0140*/  ISETP.GE.U32.AND P0, PT, R3, 0x2, PT ;  /* 0x000000020300780c */ /* 0x000fe20003f06070 */
[----:B-1----:R-:W-:-:S06]  /*0150*/  ULEA UR4, UR5, UR4, 0x18 ;  /* 0x0000000405047291 */ /* 0x002fcc000f8ec0ff */
[----:B0-----:R-:W-:Y:S01]  /*0160*/  LEA R5, R2, UR4, 0x2 ;  /* 0x0000000402057c11 */ /* 0x001fe2000f8e10ff */
[----:B--2---:R-:W-:-:S04]  /*0170*/  @!P1 FADD R8, R4, -R7 ;  /* 0x8000000704089221 */ /* 0x004fc80000000000 */
[----:B------:R-:W-:-:S04]  /*0180*/  @!P1 FFMA.SAT R9, R8, R9, 0.5 ;  /* 0x3f00000008099423 */ /* 0x000fc80000002009 */
[----:B------:R-:W-:-:S04]  /*0190*/  @!P1 FFMA.RM R9, R9, R10, 12582913 ;  /* 0x4b40000109099423 */ /* 0x000fc8000000400a */
[----:B------:R-:W-:-:S04]  /*01a0*/  @!P1 FADD R11, R9, -12583039 ;  /* 0xcb40007f090b9421 */ /* 0x000fc80000000000 */
[----:B------:R-:W-:-:S04]  /*01b0*/  @!P1 FFMA R11, R8, 1.4426950216293334961, -R11 ;  /* 0x3fb8aa3b080b9823 */ /* 0x000fc8000000080b */
[----:B------:R-:W-:-:S04]  /*01c0*/  @!P1 FFMA R11, R8, 1.925963033500011079e-08, R11 ;  /* 0x32a57060080b9823 */ /* 0x000fc8000000000b */
[----:B------:R-:W0:Y:S01]  /*01d0*/  @!P1 MUFU.EX2 R8, R11 ;  /* 0x0000000b00089308 */ /* 0x000e220000000800 */
[----:B------:R-:W-:Y:S01]  /*01e0*/  HFMA2 R4, -RZ, RZ, 0, 0 ;  /* 0x00000000ff047431 */ /* 0x000fe200000001ff */
[----:B------:R-:W-:-:S05]  /*01f0*/  @!P1 SHF.L.U32 R9, R9, 0x17, RZ ;  /* 0x0000001709099819 */ /* 0x000fca00000006ff */
[----:B0-----:R-:W-:Y:S01]  /*0200*/  @!P1 FMUL R4, R9, R8 ;  /* 0x0000000809049220 */ /* 0x001fe20000400000 */
[----:B------:R-:W-:-:S04]  /*0210*/  ISETP.NE.AND P1, PT, R2, RZ, PT ;  /* 0x000000ff0200720c */ /* 0x000fc80003f25270 */
[----:B------:R0:W-:Y:S01]  /*0220*/  STS [R5], R4 ;  /* 0x0000000405007388 */ /* 0x0001e20000000800 */
[----:B------:R-:W-:Y:S06]  /*0230*/  BAR.SYNC.DEFER_BLOCKING 0x0 ;  /* 0x0000000000007b1d */ /* 0x000fec0000010000 */
[----:B------:R-:W-:Y:S05]  /*0240*/  @!P0 BRA `(.L_x_53) ;  /* 0x00000000002c8947 */ /* 0x000fea0003800000 */
.L_x_54:
[----:B------:R-:W-:-:S04]  /*0250*/  SHF.R.U32.HI R8, RZ, 0x1, R3 ;  /* 0x00000001ff087819 */ /* 0x000fc80000011603 */
[----:B------:R-:W-:-:S13]  /*0260*/  ISETP.GE.U32.AND P0, PT, R2, R8, PT ;  /* 0x000000080200720c */ /* 0x000fda0003f06070 */
[----:B0-----:R-:W-:Y:S01]  /*0270*/  @!P0 LEA R4, R8, R5, 0x2 ;  /* 0x0000000508048211 */ /* 0x001fe200078e10ff */
[----:B------:R-:W-:Y:S05]  /*0280*/  @!P0 LDS R7, [R5] ;  /* 0x0000000005078984 */ /* 0x000fea0000000800 */
[----:B------:R-:W0:Y:S02]  /*0290*/  @!P0 LDS R4, [R4] ;  /* 0x0000000004048984 */ /* 0x000e240000000800 */
[----:B0-----:R-:W-:-:S05]  /*02a0*/  @!P0 FADD R6, R4, R7 ;  /* 0x0000000704068221 */ /* 0x001fca0000000000 */
[----:B------:R1:W-:Y:S01]  /*02b0*/  @!P0 STS [R5], R6 ;  /* 0x0000000605008388 */ /* 0x0003e20000000800 */
[----:B------:R-:W-:Y:S01]  /*02c0*/  BAR.SYNC.DEFER_BLOCKING 0x0 ;  /* 0x0000000000007b1d */ /* 0x000fe20000010000 */
[----:B------:R-:W-:Y:S02]  /*02d0*/  ISETP.GT.U32.AND P0, PT, R3, 0x3, PT ;  /* 0x000000030300780c */ /* 0x000fe40003f04070 */
[----:B------:R-:W-:-:S11]  /*02e0*/  MOV R3, R8 ;  /* 0x0000000800037202 */ /* 0x000fd60000000f00 */
[----:B-1----:R-:W-:Y:S05]  /*02f0*/  @P0 BRA `(.L_x_54) ;  /* 0xfffffffc00d40947 */ /* 0x002fea000383ffff */
.L_x_53:
[----:B------:R-:W-:Y:S05]  /*0300*/  @P1 EXIT ;  /* 0x000000000000194d */ /* 0x000fea0003800000 */
[----:B------:R-:W1:Y:S01]  /*0310*/  S2UR UR5, SR_CgaCtaId ;  /* 0x00000000000579c3 */ /* 0x000e620000008800 */
[----:B------:R-:W-:-:S07]  /*0320*/  UMOV UR4, 0x400 ;  /* 0x0000040000047882 */ /* 0x000fce0000000000 */
[----:B------:R-:W2:Y:S08]  /*0330*/  LDC R7, c[0x0][0x370] ;  /* 0x0000dc00ff077b82 */ /* 0x000eb00000000800 */
[----:B------:R-:W3:Y:S01]  /*0340*/  LDC.64 R2, c[0x0][0x388] ;  /* 0x0000e200ff027b82 */ /* 0x000ee20000000a00 */
[----:B-1----:R-:W-:Y:S01]  /*0350*/  ULEA UR4, UR5, UR4, 0x18 ;  /* 0x0000000405047291 */ /* 0x002fe2000f8ec0ff */
[----:B--2---:R-:W-:-:S08]  /*0360*/  IMAD R7, R0, R7, UR8 ;  /* 0x0000000800077e24 */ /* 0x004fd0000f8e0207 */
[----:B0-----:R-:W0:Y:S01]  /*0370*/  LDS R5, [UR4] ;  /* 0x00000004ff057984 */ /* 0x001e220008000800 */
[----:B---3--:R-:W-:-:S05]  /*0380*/  IMAD.WIDE.U32 R2, R7, 0x4, R2 ;  /* 0x0000000407027825 */ /* 0x008fca00078e0002 */
[----:B0-----:R-:W-:Y:S01]  /*0390*/  STG.E desc[UR6][R2.64], R5 ;  /* 0x0000000502007986 */ /* 0x001fe2000c101906 */
[----:B------:R-:W-:Y:S05]  /*03a0*/  EXIT ;  /* 0x000000000000794d */ /* 0x000fea0003800000 */
.L_x_55:
        /* <DEDUP_REMOVED lines=13> */
.L_x_72:


//--------------------- .text._Z10max_kernelPKfPfi --------------------------
	.section	.text._Z10max_kernelPKfPfi,"ax",@progbits
	.align	128
        .global         _Z10max_kernelPKfPfi
        .type           _Z10max_kernelPKfPfi,@function
        .size           _Z10max_kernelPKfPfi,(.L_x_73 - _Z10max_kernelPKfPfi)
        .other          _Z10max_kernelPKfPfi,@"STO_CUDA_ENTRY STV_DEFAULT"
_Z10max_kernelPKfPfi:
.text._Z10max_kernelPKfPfi:
[----:B------:R-:W-:Y:S01]  /*0000*/  LDC R1, c[0x0][0x37c] ;  /* 0x0000df00ff017b82 */ /* 0x000fe20000000800 */
[----:B------:R-:W0:Y:S01]  /*0010*/  S2R R8, SR_TID.X ;  /* 0x0000000000087919 */ /* 0x000e220000002100 */
[----:B------:R-:W0:Y:S01]  /*0020*/  LDCU UR4, c[0x0][0x390] ;  /* 0x00007200ff0477ac */ /* 0x000e220008000800 */
[----:B------:R-:W-:Y:S01]  /*0030*/  BSSY.RECONVERGENT B0, `(.L_x_56) ;  /* 0x0000011000007945 */ /* 0x000fe20003800200 */
[----:B------:R-:W-:Y:S01]  /*0040*/  IMAD.MOV.U32 R0, RZ, RZ, -0x800000 ;  /* 0xff800000ff007424 */ /* 0x000fe200078e00ff */
[----:B------:R-:W1:Y:S01]  /*0050*/  S2R R7, SR_CTAID.X ;  /* 0x0000000000077919 */ /* 0x000e620000002500 */
[----:B------:R-:W2:Y:S01]  /*0060*/  LDCU.64 UR6, c[0x0][0x358] ;  /* 0x00006b00ff0677ac */ /* 0x000ea20008000a00 */
[----:B0-----:R-:W-:-:S13]  /*0070*/  ISETP.GE.AND P0, PT, R8, UR4, PT ;  /* 0x0000000408007c0c */ /* 0x001fda000bf06270 */
[----:B-12---:R-:W-:Y:S05]  /*0080*/  @P0 BRA `(.L_x_57) ;  /* 0x00000000002c0947 */ /* 0x006fea0003800000 */
[----:B------:R-:W0:Y:S01]  /*0090*/  LDC R9, c[0x0][0x360] ;  /* 0x0000d800ff097b82 */ /* 0x000e220000000800 */
[----:B------:R-:W-:Y:S02]  /*00a0*/  IMAD.MOV.U32 R0, RZ, RZ, -0x800000 ;  /* 0xff800000ff007424 */ /* 0x000fe400078e00ff */
[----:B------:R-:W-:-:S05]  /*00b0*/  IMAD.MOV.U32 R6, RZ, RZ, R8 ;  /* 0x000000ffff067224 */ /* 0x000fca00078e0008 */
[----:B------:R-:W1:Y:S02]  /*00c0*/  LDC.64 R4, c[0x0][0x380] ;  /* 0x0000e000ff047b82 */ /* 0x000e640000000a00 */
.L_x_58:
[----:B------:R-:W-:-:S04]  /*00d0*/  IMAD R3, R7, UR4, R6 ;  /* 0x0000000407037c24 */ /* 0x000fc8000f8e0206 */
[----:B-1----:R-:W-:-:S06]  /*00e0*/  IMAD.WIDE R2, R3, 0x4, R4 ;  /* 0x0000000403027825 */ /* 0x002fcc00078e0204 */
[----:B------:R-:W2:Y:S01]  /*00f0*/  LDG.E R3, desc[UR6][R2.64] ;  /* 0x0000000602037981 */ /* 0x000ea2000c1e1900 */
[----:B0-----:R-:W-:-:S04]  /*0100*/  IADD3 R6, PT, PT, R9, R6, RZ ;  /* 0x0000000609067210 */ /* 0x001fc80007ffe0ff */
[----:B------:R-:W-:Y:S02]  /*0110*/  ISETP.GE.AND P0, PT, R6, UR4, PT ;  /* 0x0000000406007c0c */ /* 0x000fe4000bf06270 */
[----:B--2---:R-:W-:-:S11]  /*0120*/  FMNMX R0, R3, R0, !PT ;  /* 0x0000000003007209 */ /* 0x004fd60007800000 */
[----:B------:R-:W-:Y:S05]  /*0130*/  @!P0 BRA `(.L_x_58) ;  /* 0xfffffffc00e48947 */ /* 0x000fea000383ffff */
.L_x_57:
[----:B------:R-:W-:Y:S05]  /*0140*/  BSYNC.RECONVERGENT B0 ;  /* 0x0000000000007941 */ /* 0x000fea0003800200 */
.L_x_56:
        /* <DEDUP_REMOVED lines=11> */
.L_x_60:
[----:B------:R-:W-:-:S04]  /*0200*/  SHF.R.U32.HI R6, RZ, 0x1, R0 ;  /* 0x00000001ff067819 */ /* 0x000fc80000011600 */
[----:B------:R-:W-:-:S13]  /*0210*/  ISETP.GE.U32.AND P1, PT, R8, R6, PT ;  /* 0x000000060800720c */ /* 0x000fda0003f26070 */
[----:B------:R-:W-:Y:S01]  /*0220*/  @!P1 IMAD R4, R6, 0x4, R3 ;  /* 0x0000000406049824 */ /* 0x000fe200078e0203 */
[----:B------:R-:W-:Y:S04]  /*0230*/  @!P1 LDS R2, [R3] ;  /* 0x0000000003029984 */ /* 0x000fe80000000800 */
[----:B------:R-:W0:Y:S02]  /*0240*/  @!P1 LDS R5, [R4] ;  /* 0x0000000004059984 */ /* 0x000e240000000800 */
[----:B0-----:R-:W-:-:S05]  /*0250*/  @!P1 FMNMX R2, R2, R5, !PT ;  /* 0x0000000502029209 */ /* 0x001fca0007800000 */
[----:B------:R1:W-:Y:S01]  /*0260*/  @!P1 STS [R3], R2 ;  /* 0x0000000203009388 */ /* 0x0003e20000000800 */
[----:B------:R-:W-:Y:S01]  /*0270*/  BAR.SYNC.DEFER_BLOCKING 0x0 ;  /* 0x0000000000007b1d */ /* 0x000fe20000010000 */
[----:B------:R-:W-:Y:S02]  /*0280*/  ISETP.GT.U32.AND P1, PT, R0, 0x3, PT ;  /* 0x000000030000780c */ /* 0x000fe40003f24070 */
[----:B------:R-:W-:-:S11]  /*0290*/  MOV R0, R6 ;  /* 0x0000000600007202 */ /* 0x000fd60000000f00 */
[----:B-1----:R-:W-:Y:S05]  /*02a0*/  @P1 BRA `(.L_x_60) ;  /* 0xfffffffc00d41947 */ /* 0x002fea000383ffff */
.L_x_59:
        /* <DEDUP_REMOVED lines=9> */
.L_x_61:
        /* <DEDUP_REMOVED lines=12> */
.L_x_73:


//--------------------- .text._Z11bmax_kernelPKfPfi --------------------------
	.section	.text._Z11bmax_kernelPKfPfi,"ax",@progbits
	.align	128
        .global         _Z11bmax_kernelPKfPfi
        .type           _Z11bmax_kernelPKfPfi,@function
        .size           _Z11bmax_kernelPKfPfi,(.L_x_74 - _Z11bmax_kernelPKfPfi)
        .other          _Z11bmax_kernelPKfPfi,@"STO_CUDA_ENTRY STV_DEFAULT"
_Z11bmax_kernelPKfPfi:
.text._Z11bmax_kernelPKfPfi:
        /* <DEDUP_REMOVED lines=10> */
[----:B--2---:R-:W-:Y:S02]  /*00a0*/  @!P0 IMAD R5, R9, UR4, R0 ;  /* 0x0000000409058c24 */ /* 0x004fe4000f8e0200 */
[----:B------:R-:W-:Y:S02]  /*00b0*/  IMAD.MOV.U32 R0, RZ, RZ, -0x800000 ;  /* 0xff800000ff007424 */ /* 0x000fe400078e00ff */
[----:B0-----:R-:W-:-:S05]  /*00c0*/  @!P0 IMAD.WIDE R2, R5, 0x4, R2 ;  /* 0x0000000405028825 */ /* 0x001fca00078e0202 */
[----:B---3--:R-:W2:Y:S01]  /*00d0*/  @!P0 LDG.E R0, desc[UR6][R2.64] ;  /* 0x0000000602008981 */ /* 0x008ea2000c1e1900 */
[----:B------:R-:W0:Y:S01]  /*00e0*/  S2UR UR5, SR_CgaCtaId ;  /* 0x00000000000579c3 */ /* 0x000e220000008800 */
[----:B------:R-:W-:Y:S01]  /*00f0*/  UMOV UR4, 0x400 ;  /* 0x0000040000047882 */ /* 0x000fe20000000000 */
[----:B------:R-:W-:Y:S02]  /*0100*/  ISETP.GE.U32.AND P1, PT, R4, 0x2, PT ;  /* 0x000000020400780c */ /* 0x000fe40003f26070 */
[----:B------:R-:W-:Y:S01]  /*0110*/  ISETP.NE.AND P0, PT, R7, RZ, PT ;  /* 0x000000ff0700720c */ /* 0x000fe20003f05270 */
[----:B0-----:R-:W-:-:S06]  /*0120*/  ULEA UR4, UR5, UR4, 0x18 ;  /* 0x0000000405047291 */ /* 0x001fcc000f8ec0ff */
[----:B------:R-:W-:-:S05]  /*0130*/  LEA R5, R7, UR4, 0x2 ;  /* 0x0000000407057c11 */ /* 0x000fca000f8e10ff */
[----:B--2---:R0:W-:Y:S01]  /*0140*/  STS [R5], R0 ;  /* 0x0000000005007388 */ /* 0x0041e20000000800 */
[----:B------:R-:W-:Y:S06]  /*0150*/  BAR.SYNC.DEFER_BLOCKING 0x0 ;  /* 0x0000000000007b1d */ /* 0x000fec0000010000 */
[----:B------:R-:W-:Y:S05]  /*0160*/  @!P1 BRA `(.L_x_62) ;  /* 0x00000000002c9947 */ /* 0x000fea0003800000 */
.L_x_63:
[----:B------:R-:W-:-:S04]  /*0170*/  SHF.R.U32.HI R6, RZ, 0x1, R4 ;  /* 0x00000001ff067819 */ /* 0x000fc80000011604 */
[----:B------:R-:W-:-:S13]  /*0180*/  ISETP.GE.U32.AND P1, PT, R7, R6, PT ;  /* 0x000000060700720c */ /* 0x000fda0003f26070 */
[----:B------:R-:W-:Y:S01]  /*0190*/  @!P1 IMAD R2, R6, 0x4, R5 ;  /* 0x0000000406029824 */ /* 0x000fe200078e0205 */
[----:B0-----:R-:W-:Y:S04]  /*01a0*/  @!P1 LDS R0, [R5] ;  /* 0x0000000005009984 */ /* 0x001fe80000000800 */
[----:B------:R-:W0:Y:S02]  /*01b0*/  @!P1 LDS R3, [R2] ;  /* 0x0000000002039984 */ /* 0x000e240000000800 */
[----:B0-----:R-:W-:-:S05]  /*01c0*/  @!P1 FMNMX R0, R0, R3, !PT ;  /* 0x0000000300009209 */ /* 0x001fca0007800000 */
[----:B------:R1:W-:Y:S01]  /*01d0*/  @!P1 STS [R5], R0 ;  /* 0x0000000005009388 */ /* 0x0003e20000000800 */
[----:B------:R-:W-:Y:S01]  /*01e0*/  BAR.SYNC.DEFER_BLOCKING 0x0 ;  /* 0x0000000000007b1d */ /* 0x000fe20000010000 */
[----:B------:R-:W-:Y:S01]  /*01f0*/  ISETP.GT.U32.AND P1, PT, R4, 0x3, PT ;  /* 0x000000030400780c */ /* 0x000fe20003f24070 */
[----:B------:R-:W-:-:S12]  /*0200*/  IMAD.MOV.U32 R4, RZ, RZ, R6 ;  /* 0x000000ffff047224 */ /* 0x000fd800078e0006 */
[----:B-1----:R-:W-:Y:S05]  /*0210*/  @P1 BRA `(.L_x_63) ;  /* 0xfffffffc00d41947 */ /* 0x002fea000383ffff */
.L_x_62:
[----:B------:R-:W-:Y:S05]  /*0220*/  @P0 EXIT ;  /* 0x000000000000094d */ /* 0x000fea0003800000 */
[----:B------:R-:W1:Y:S01]  /*0230*/  S2UR UR5, SR_CgaCtaId ;  /* 0x00000000000579c3 */ /* 0x000e620000008800 */
[----:B------:R-:W-:-:S07]  /*0240*/  UMOV UR4, 0x400 ;  /* 0x0000040000047882 */ /* 0x000fce0000000000 */
[----:B0-----:R-:W0:Y:S08]  /*0250*/  LDC R0, c[0x0][0x370] ;  /* 0x0000dc00ff007b82 */ /* 0x001e300000000800 */
[----:B------:R-:W2:Y:S01]  /*0260*/  LDC.64 R2, c[0x0][0x388] ;  /* 0x0000e200ff027b82 */ /* 0x000ea20000000a00 */
[----:B-1----:R-:W-:Y:S01]  /*0270*/  ULEA UR4, UR5, UR4, 0x18 ;  /* 0x0000000405047291 */ /* 0x002fe2000f8ec0ff */
[----:B0-----:R-:W-:-:S08]  /*0280*/  IMAD R7, R9, R0, UR8 ;  /* 0x0000000809077e24 */ /* 0x001fd0000f8e0200 */
[----:B------:R-:W0:Y:S01]  /*0290*/  LDS R5, [UR4] ;  /* 0x00000004ff057984 */ /* 0x000e220008000800 */
[----:B--2---:R-:W-:-:S05]  /*02a0*/  IMAD.WIDE.U32 R2, R7, 0x4, R2 ;  /* 0x0000000407027825 */ /* 0x004fca00078e0002 */
[----:B0-----:R-:W-:Y:S01]  /*02b0*/  STG.E desc[UR6][R2.64], R5 ;  /* 0x0000000502007986 */ /* 0x001fe2000c101906 */
[----:B------:R-:W-:Y:S05]  /*02c0*/  EXIT ;  /* 0x000000000000794d */ /* 0x000fea0003800000 */
.L_x_64:
        /* <DEDUP_REMOVED lines=11> */
.L_x_74:


//--------------------- .nv.shared._Z9mm_kernelILi16EEvPKfS1_Pfiiif --------------------------
	.section	.nv.shared._Z9mm_kernelILi16EEvPKfS1_Pfiiif,"aw",@nobits
	.sectionflags	@""
	.align	16
.nv.shared._Z9mm_kernelILi16EEvPKfS1_Pfiiif:
	.zero		3072


//--------------------- .nv.shared.reserved.0     --------------------------
	.section	.nv.shared.reserved.0,"aw",@nobits
	.weak		__nv_reservedSMEM_offset_0_alias
	.size		__nv_reservedSMEM_offset_0_alias, 0, 64
	.other		__nv_reservedSMEM_offset_0_alias,@"STO_CUDA_RESERVED_SHARED STV_DEFAULT"
__nv_reservedSMEM_offset_0_alias:
	.zero		0
	.zero		64


//--------------------- .nv.shared._Z20mm_transposed_kernelILi16EEvPKfS1_Pfiiif --------------------------
	.section	.nv.shared._Z20mm_transposed_kernelILi16EEvPKfS1_Pfiiif,"aw",@nobits
	.sectionflags	@""
	.align	16
.nv.shared._Z20mm_transposed_kernelILi16EEvPKfS1_Pfiiif:
	.zero		3072


//--------------------- .nv.shared._Z11norm_kernelPKfPfS0_S0_i --------------------------
	.section	.nv.shared._Z11norm_kernelPKfPfS0_S0_i,"aw",@nobits
	.sectionflags	@""
	.align	16
	.zero		1024


//--------------------- .nv.shared._Z10sum_kernelPKfPfi --------------------------
	.section	.nv.shared._Z10sum_kernelPKfPfi,"aw",@nobits
	.sectionflags	@""
	.align	16
	.zero		1024


//--------------------- .nv.shared._Z11bsum_kernelPKfPfS0_i --------------------------
	.section	.nv.shared._Z11bsum_kernelPKfPfS0_i,"aw",@nobits
	.sectionflags	@""
	.align	16
	.zero		1024


//--------------------- .nv.shared._Z10max_kernelPKfPfi --------------------------
	.section	.nv.shared._Z10max_kernelPKfPfi,"aw",@nobits
	.sectionflags	@""
	.align	16
	.zero		1024


//--------------------- .nv.shared._Z11bmax_kernelPKfPfi --------------------------
	.section	.nv.shared._Z11bmax_kernelPKfPfi,"aw",@nobits
	.sectionflags	@""
	.align	16
	.zero		1024


//--------------------- .nv.constant0._Z9mm_kernelILi16EEvPKfS1_Pfiiif --------------------------
	.section	.nv.constant0._Z9mm_kernelILi16EEvPKfS1_Pfiiif,"a",@progbits
	.sectionflags	@""
	.align	4
.nv.constant0._Z9mm_kernelILi16EEvPKfS1_Pfiiif:
	.zero		936


//--------------------- .nv.constant0._Z20mm_transposed_kernelILi16EEvPKfS1_Pfiiif --------------------------
	.section	.nv.constant0._Z20mm_transposed_kernelILi16EEvPKfS1_Pfiiif,"a",@progbits
	.sectionflags	@""
	.align	4
.nv.constant0._Z20mm_transposed_kernelILi16EEvPKfS1_Pfiiif:
	.zero		936


//--------------------- .nv.constant0._Z11norm_kernelPKfPfS0_S0_i --------------------------
	.section	.nv.constant0._Z11norm_kernelPKfPfS0_S0_i,"a",@progbits
	.sectionflags	@""
	.align	4
.nv.constant0._Z11norm_kernelPKfPfS0_S0_i:
	.zero		932


//--------------------- .nv.constant0._Z10sum_kernelPKfPfi --------------------------
	.section	.nv.constant0._Z10sum_kernelPKfPfi,"a",@progbits
	.sectionflags	@""
	.align	4
.nv.constant0._Z10sum_kernelPKfPfi:
	.zero		916


//--------------------- .nv.constant0._Z11bsum_kernelPKfPfS0_i --------------------------
	.section	.nv.constant0._Z11bsum_kernelPKfPfS0_i,"a",@progbits
	.sectionflags	@""
	.align	4
.nv.constant0._Z11bsum_kernelPKfPfS0_i:
	.zero		924


//--------------------- .nv.constant0._Z10max_kernelPKfPfi --------------------------
	.section	.nv.constant0._Z10max_kernelPKfPfi,"a",@progbits
	.sectionflags	@""
	.align	4
.nv.constant0._Z10max_kernelPKfPfi:
	.zero		916


//--------------------- .nv.constant0._Z11bmax_kernelPKfPfi --------------------------
	.section	.nv.constant0._Z11bmax_kernelPKfPfi,"a",@progbits
	.sectionflags	@""
	.align	4
.nv.constant0._Z11bmax_kernelPKfPfi:
	.zero		916


//--------------------- SYMBOLS --------------------------

	.type		.nv.reservedSmem.offset0,@object
	.size		.nv.reservedSmem.offset0,0x4
	.type		.nv.reservedSmem.cap,@object
	.size		.nv.reservedSmem.cap,0x4
